	.target	sm_90a

	.elftype	@"ET_EXEC"


//--------------------- .note.nv.tkinfo           --------------------------
	.section	.note.nv.tkinfo,"",@"SHT_NOTE"
	.sectionflags	@"SHF_NOTE_NV_TKINFO"
	.tkinfo
        /*0018*/ 	.word	0x00000002
        /*0030*/ 	.string	""
        /*0030*/ 	.string	"ptxas"
        /*0030*/ 	.string	"Cuda compilation tools, release 13.0, V13.0.88"
        /*0030*/ 	.string	"Build cuda_13.0.r13.0/compiler.36424714_0"
        /*0030*/ 	.string	"-arch sm_90a -m 64 "



//--------------------- .note.nv.cuinfo           --------------------------
	.section	.note.nv.cuinfo,"",@"SHT_NOTE"
	.sectionflags	@"SHF_NOTE_NV_CUINFO"
        /*0018*/ 	.short	0x0002
        /*001a*/ 	.short	0x005a
        /*001c*/ 	.short	0x0082
	.zero		2


//--------------------- .nv.info                  --------------------------
	.section	.nv.info,"",@"SHT_CUDA_INFO"
	.align	4


	//----- nvinfo : EIATTR_REGCOUNT
	.align		4
        /*0000*/ 	.byte	0x04, 0x2f
        /*0002*/ 	.short	(.L_15 - .L_14)
	.align		4
.L_14:
        /*0004*/ 	.word	index@(_ZN7cutlass13device_kernelINS_4gemm6kernel13GemmUniversalIN4cute5tupleIJiiiiEEENS1_10collective13CollectiveMmaINS1_34MainloopSm90TmaGmmaWarpSpecializedILi11ENS5_IJNS4_1CILi1EEESB_SB_EEENS1_32KernelTmaWarpSpecializedPingpongEEENS5_IJNSA_ILi64EEENSA_ILi256EEENSA_ILi32EEEEEENS_6half_tENS5_IJlSB_lEEESJ_SK_NS4_8TiledMMAINS4_8MMA_AtomIJNS4_4SM904GMMA26MMA_64x256x16_F32F16F16_SSILNSO_5MajorE0ELSQ_0ELNSO_7ScaleInE1ELSR_1EEEEEENS4_6LayoutISC_NS5_IJNSA_ILi0EEESV_SV_EEEEENS5_IJNS4_10UnderscoreESY_SY_EEEEENS4_13SM90_TMA_LOADENS4_14ComposedLayoutINS4_7SwizzleILi2ELi4ELi3EEENS4_18smem_ptr_flag_bitsILi16EEENSU_INS5_IJNSA_ILi8EEESH_EEENS5_IJSH_SB_EEEEEEEvNS4_8identityES11_S1B_vS1C_EENS_8epilogue10collective6detail29Sm90TmaWarpSpecializedAdapterINS1F_15DefaultEpilogueISJ_SK_SK_NS1E_6thread17LinearCombinationISJ_Li1EffLNS1J_9ScaleType4KindE0ELNS_15FloatRoundStyleE2ESJ_EENS1_15EpilogueDefaultEEEEEvvEEEEvNT_6ParamsE)
        /*0008*/ 	.word	0x000000a8


	//----- nvinfo : EIATTR_FRAME_SIZE
	.align		4
.L_15:
        /*000c*/ 	.byte	0x04, 0x11
        /*000e*/ 	.short	(.L_17 - .L_16)
	.align		4
.L_16:
        /*0010*/ 	.word	index@(_ZN7cutlass13device_kernelINS_4gemm6kernel13GemmUniversalIN4cute5tupleIJiiiiEEENS1_10collective13CollectiveMmaINS1_34MainloopSm90TmaGmmaWarpSpecializedILi11ENS5_IJNS4_1CILi1EEESB_SB_EEENS1_32KernelTmaWarpSpecializedPingpongEEENS5_IJNSA_ILi64EEENSA_ILi256EEENSA_ILi32EEEEEENS_6half_tENS5_IJlSB_lEEESJ_SK_NS4_8TiledMMAINS4_8MMA_AtomIJNS4_4SM904GMMA26MMA_64x256x16_F32F16F16_SSILNSO_5MajorE0ELSQ_0ELNSO_7ScaleInE1ELSR_1EEEEEENS4_6LayoutISC_NS5_IJNSA_ILi0EEESV_SV_EEEEENS5_IJNS4_10UnderscoreESY_SY_EEEEENS4_13SM90_TMA_LOADENS4_14ComposedLayoutINS4_7SwizzleILi2ELi4ELi3EEENS4_18smem_ptr_flag_bitsILi16EEENSU_INS5_IJNSA_ILi8EEESH_EEENS5_IJSH_SB_EEEEEEEvNS4_8identityES11_S1B_vS1C_EENS_8epilogue10collective6detail29Sm90TmaWarpSpecializedAdapterINS1F_15DefaultEpilogueISJ_SK_SK_NS1E_6thread17LinearCombinationISJ_Li1EffLNS1J_9ScaleType4KindE0ELNS_15FloatRoundStyleE2ESJ_EENS1_15EpilogueDefaultEEEEEvvEEEEvNT_6ParamsE)
        /*0014*/ 	.word	0x00000008


	//----- nvinfo : EIATTR_MIN_STACK_SIZE
	.align		4
.L_17:
        /*0018*/ 	.byte	0x04, 0x12
        /*001a*/ 	.short	(.L_19 - .L_18)
	.align		4
.L_18:
        /*001c*/ 	.word	index@(_ZN7cutlass13device_kernelINS_4gemm6kernel13GemmUniversalIN4cute5tupleIJiiiiEEENS1_10collective13CollectiveMmaINS1_34MainloopSm90TmaGmmaWarpSpecializedILi11ENS5_IJNS4_1CILi1EEESB_SB_EEENS1_32KernelTmaWarpSpecializedPingpongEEENS5_IJNSA_ILi64EEENSA_ILi256EEENSA_ILi32EEEEEENS_6half_tENS5_IJlSB_lEEESJ_SK_NS4_8TiledMMAINS4_8MMA_AtomIJNS4_4SM904GMMA26MMA_64x256x16_F32F16F16_SSILNSO_5MajorE0ELSQ_0ELNSO_7ScaleInE1ELSR_1EEEEEENS4_6LayoutISC_NS5_IJNSA_ILi0EEESV_SV_EEEEENS5_IJNS4_10UnderscoreESY_SY_EEEEENS4_13SM90_TMA_LOADENS4_14ComposedLayoutINS4_7SwizzleILi2ELi4ELi3EEENS4_18smem_ptr_flag_bitsILi16EEENSU_INS5_IJNSA_ILi8EEESH_EEENS5_IJSH_SB_EEEEEEEvNS4_8identityES11_S1B_vS1C_EENS_8epilogue10collective6detail29Sm90TmaWarpSpecializedAdapterINS1F_15DefaultEpilogueISJ_SK_SK_NS1E_6thread17LinearCombinationISJ_Li1EffLNS1J_9ScaleType4KindE0ELNS_15FloatRoundStyleE2ESJ_EENS1_15EpilogueDefaultEEEEEvvEEEEvNT_6ParamsE)
        /*0020*/ 	.word	0x00000008
.L_19:


//--------------------- .nv.compat                --------------------------
	.section	.nv.compat,"",@"SHT_CUDA_COMPAT_INFO"
	.align	4
        /*0000*/ 	.byte	0x02, 0x09, 0x01, 0x00, 0x02, 0x02, 0x04, 0x00, 0x02, 0x05, 0x05, 0x00, 0x03, 0x07, 0x01, 0x01
        /*0010*/ 	.byte	0x02, 0x03, 0x01, 0x00, 0x02, 0x06, 0x01, 0x00, 0x04, 0x0b, 0x08, 0x00, 0x00, 0x00, 0x00, 0x00
        /*0020*/ 	.byte	0x00, 0x00, 0x00, 0x00


//--------------------- .nv.info._ZN7cutlass13device_kernelINS_4gemm6kernel13GemmUniversalIN4cute5tupleIJiiiiEEENS1_10collective13CollectiveMmaINS1_34MainloopSm90TmaGmmaWarpSpecializedILi11ENS5_IJNS4_1CILi1EEESB_SB_EEENS1_32KernelTmaWarpSpecializedPingpongEEENS5_IJNSA_ILi64EEENSA_ILi256EEENSA_ILi32EEEEEENS_6half_tENS5_IJlSB_lEEESJ_SK_NS4_8TiledMMAINS4_8MMA_AtomIJNS4_4SM904GMMA26MMA_64x256x16_F32F16F16_SSILNSO_5MajorE0ELSQ_0ELNSO_7ScaleInE1ELSR_1EEEEEENS4_6LayoutISC_NS5_IJNSA_ILi0EEESV_SV_EEEEENS5_IJNS4_10UnderscoreESY_SY_EEEEENS4_13SM90_TMA_LOADENS4_14ComposedLayoutINS4_7SwizzleILi2ELi4ELi3EEENS4_18smem_ptr_flag_bitsILi16EEENSU_INS5_IJNSA_ILi8EEESH_EEENS5_IJSH_SB_EEEEEEEvNS4_8identityES11_S1B_vS1C_EENS_8epilogue10collective6detail29Sm90TmaWarpSpecializedAdapterINS1F_15DefaultEpilogueISJ_SK_SK_NS1E_6thread17LinearCombinationISJ_Li1EffLNS1J_9ScaleType4KindE0ELNS_15FloatRoundStyleE2ESJ_EENS1_15EpilogueDefaultEEEEEvvEEEEvNT_6ParamsE --------------------------
	.section	.nv.info._ZN7cutlass13device_kernelINS_4gemm6kernel13GemmUniversalIN4cute5tupleIJiiiiEEENS1_10collective13CollectiveMmaINS1_34MainloopSm90TmaGmmaWarpSpecializedILi11ENS5_IJNS4_1CILi1EEESB_SB_EEENS1_32KernelTmaWarpSpecializedPingpongEEENS5_IJNSA_ILi64EEENSA_ILi256EEENSA_ILi32EEEEEENS_6half_tENS5_IJlSB_lEEESJ_SK_NS4_8TiledMMAINS4_8MMA_AtomIJNS4_4SM904GMMA26MMA_64x256x16_F32F16F16_SSILNSO_5MajorE0ELSQ_0ELNSO_7ScaleInE1ELSR_1EEEEEENS4_6LayoutISC_NS5_IJNSA_ILi0EEESV_SV_EEEEENS5_IJNS4_10UnderscoreESY_SY_EEEEENS4_13SM90_TMA_LOADENS4_14ComposedLayoutINS4_7SwizzleILi2ELi4ELi3EEENS4_18smem_ptr_flag_bitsILi16EEENSU_INS5_IJNSA_ILi8EEESH_EEENS5_IJSH_SB_EEEEEEEvNS4_8identityES11_S1B_vS1C_EENS_8epilogue10collective6detail29Sm90TmaWarpSpecializedAdapterINS1F_15DefaultEpilogueISJ_SK_SK_NS1E_6thread17LinearCombinationISJ_Li1EffLNS1J_9ScaleType4KindE0ELNS_15FloatRoundStyleE2ESJ_EENS1_15EpilogueDefaultEEEEEvvEEEEvNT_6ParamsE,"",@"SHT_CUDA_INFO"
	.sectionflags	@""
	.align	4


	//----- nvinfo : EIATTR_CUDA_API_VERSION
	.align		4
        /*0000*/ 	.byte	0x04, 0x37
        /*0002*/ 	.short	(.L_21 - .L_20)
.L_20:
        /*0004*/ 	.word	0x00000082


	//----- nvinfo : EIATTR_KPARAM_INFO
	.align		4
.L_21:
        /*0008*/ 	.byte	0x04, 0x17
        /*000a*/ 	.short	(.L_23 - .L_22)
.L_22:
        /*000c*/ 	.word	0x00000000
        /*0010*/ 	.short	0x0000
        /*0012*/ 	.short	0x0070
        /*0014*/ 	.byte	0x00, 0xf0, 0x01, 0x10


	//----- nvinfo : EIATTR_SPARSE_MMA_MASK
	.align		4
.L_23:
        /*0018*/ 	.byte	0x03, 0x50
        /*001a*/ 	.short	0x0000


	//----- nvinfo : EIATTR_MAXREG_COUNT
	.align		4
        /*001c*/ 	.byte	0x03, 0x1b
        /*001e*/ 	.short	0x00a8


	//----- nvinfo : EIATTR_NUM_BARRIERS
	.align		4
        /*0020*/ 	.byte	0x02, 0x4c
        /*0022*/ 	.byte	0x01
	.zero		1


	//----- nvinfo : EIATTR_EXTERNS
	.align		4
        /*0024*/ 	.byte	0x04, 0x0f
        /*0026*/ 	.short	(.L_25 - .L_24)


	//   ....[0]....
	.align		4
.L_24:
        /*0028*/ 	.word	index@(__assertfail)


	//----- nvinfo : EIATTR_ANNOTATIONS
	.align		4
.L_25:
        /*002c*/ 	.byte	0x04, 0x55
        /*002e*/ 	.short	(.L_27 - .L_26)


	//   ....[0]....
.L_26:
        /*0030*/ 	.word	0x00000001
        /*0034*/ 	.byte	0xe0, 0x0b, 0x00, 0x00, 0x01, 0x00, 0x00, 0x00, 0x90, 0x9b, 0x00, 0x00, 0x01, 0x00, 0x00, 0x00
        /*0044*/ 	.byte	0xa0, 0xa7, 0x00, 0x00


	//----- nvinfo : EIATTR_MERCURY_ISA_VERSION
	.align		4
.L_27:
        /*0048*/ 	.byte	0x03, 0x5f
        /*004a*/ 	.short	0x0101


	//----- nvinfo : EIATTR_INT_WARP_WIDE_INSTR_OFFSETS
	.align		4
        /*004c*/ 	.byte	0x04, 0x31
        /*004e*/ 	.short	(.L_29 - .L_28)


	//   ....[0]....
.L_28:
        /*0050*/ 	.word	0x000004f0


	//   ....[1]....
        /*0054*/ 	.word	0x00000510


	//   ....[2]....
        /*0058*/ 	.word	0x00000590


	//   ....[3]....
        /*005c*/ 	.word	0x000005a0


	//   ....[4]....
        /*0060*/ 	.word	0x000005b0


	//   ....[5]....
        /*0064*/ 	.word	0x000005d0


	//   ....[6]....
        /*0068*/ 	.word	0x00000660


	//   ....[7]....
        /*006c*/ 	.word	0x00000680


	//----- nvinfo : EIATTR_COOP_GROUP_MASK_REGIDS
	.align		4
.L_29:
        /*0070*/ 	.byte	0x04, 0x29
        /*0072*/ 	.short	(.L_31 - .L_30)


	//   ....[0]....
.L_30:
        /*0074*/ 	.word	0xffffffff


	//   ....[1]....
        /*0078*/ 	.word	0xffffffff


	//   ....[2]....
        /*007c*/ 	.word	0xffffffff


	//   ....[3]....
        /*0080*/ 	.word	0xffffffff


	//   ....[4]....
        /*0084*/ 	.word	0xffffffff


	//   ....[5]....
        /*0088*/ 	.word	0xffffffff


	//----- nvinfo : EIATTR_COOP_GROUP_INSTR_OFFSETS
	.align		4
.L_31:
        /*008c*/ 	.byte	0x04, 0x28
        /*008e*/ 	.short	(.L_33 - .L_32)


	//   ....[0]....
.L_32:
        /*0090*/ 	.word	0x00000070


	//   ....[1]....
        /*0094*/ 	.word	0x00000080


	//   ....[2]....
        /*0098*/ 	.word	0x00000140


	//   ....[3]....
        /*009c*/ 	.word	0x000003e0


	//   ....[4]....
        /*00a0*/ 	.word	0x00000420


	//   ....[5]....
        /*00a4*/ 	.word	0x00000470


	//----- nvinfo : EIATTR_REG_RECONFIG
	.align		4
.L_33:
        /*00a8*/ 	.byte	0x01, 0x54
	.zero		2


	//----- nvinfo : EIATTR_SYSCALL_OFFSETS
	.align		4
        /*00ac*/ 	.byte	0x04, 0x46
        /*00ae*/ 	.short	(.L_35 - .L_34)


	//   ....[0]....
.L_34:
        /*00b0*/ 	.word	0x00001690


	//----- nvinfo : EIATTR_MBARRIER_INSTR_OFFSETS
	.align		4
.L_35:
        /*00b4*/ 	.byte	0x04, 0x39
        /*00b6*/ 	.short	(.L_37 - .L_36)


	//   ....[0]....
.L_36:
        /*00b8*/ 	.word	0x00000260
        /*00bc*/ 	.word	0x000000ff
        /*00c0*/ 	.word	0x00000000
        /*00c4*/ 	.short	0x0100
        /*00c6*/ 	.byte	0x08
	.zero		1


	//   ....[1]....
        /*00c8*/ 	.word	0x00000270
        /*00cc*/ 	.word	0x000000ff
        /*00d0*/ 	.word	0x00000058
        /*00d4*/ 	.short	0x0100
        /*00d6*/ 	.byte	0x08
	.zero		1


	//   ....[2]....
        /*00d8*/ 	.word	0x00000280
        /*00dc*/ 	.word	0x000000ff
        /*00e0*/ 	.word	0x00000008
        /*00e4*/ 	.short	0x0100
        /*00e6*/ 	.byte	0x08
	.zero		1


	//   ....[3]....
        /*00e8*/ 	.word	0x00000290
        /*00ec*/ 	.word	0x000000ff
        /*00f0*/ 	.word	0x00000060
        /*00f4*/ 	.short	0x0100
        /*00f6*/ 	.byte	0x08
	.zero		1


	//   ....[4]....
        /*00f8*/ 	.word	0x000002a0
        /*00fc*/ 	.word	0x000000ff
        /*0100*/ 	.word	0x00000010
        /*0104*/ 	.short	0x0100
        /*0106*/ 	.byte	0x08
	.zero		1


	//   ....[5]....
        /*0108*/ 	.word	0x000002b0
        /*010c*/ 	.word	0x000000ff
        /*0110*/ 	.word	0x00000068
        /*0114*/ 	.short	0x0100
        /*0116*/ 	.byte	0x08
	.zero		1


	//   ....[6]....
        /*0118*/ 	.word	0x000002c0
        /*011c*/ 	.word	0x000000ff
        /*0120*/ 	.word	0x00000018
        /*0124*/ 	.short	0x0100
        /*0126*/ 	.byte	0x08
	.zero		1


	//   ....[7]....
        /*0128*/ 	.word	0x000002d0
        /*012c*/ 	.word	0x000000ff
        /*0130*/ 	.word	0x00000070
        /*0134*/ 	.short	0x0100
        /*0136*/ 	.byte	0x08
	.zero		1


	//   ....[8]....
        /*0138*/ 	.word	0x000002e0
        /*013c*/ 	.word	0x000000ff
        /*0140*/ 	.word	0x00000020
        /*0144*/ 	.short	0x0100
        /*0146*/ 	.byte	0x08
	.zero		1


	//   ....[9]....
        /*0148*/ 	.word	0x000002f0
        /*014c*/ 	.word	0x000000ff
        /*0150*/ 	.word	0x00000078
        /*0154*/ 	.short	0x0100
        /*0156*/ 	.byte	0x08
	.zero		1


	//   ....[10]....
        /*0158*/ 	.word	0x00000300
        /*015c*/ 	.word	0x000000ff
        /*0160*/ 	.word	0x00000028
        /*0164*/ 	.short	0x0100
        /*0166*/ 	.byte	0x08
	.zero		1


	//   ....[11]....
        /*0168*/ 	.word	0x00000310
        /*016c*/ 	.word	0x000000ff
        /*0170*/ 	.word	0x00000080
        /*0174*/ 	.short	0x0100
        /*0176*/ 	.byte	0x08
	.zero		1


	//   ....[12]....
        /*0178*/ 	.word	0x00000320
        /*017c*/ 	.word	0x000000ff
        /*0180*/ 	.word	0x00000030
        /*0184*/ 	.short	0x0100
        /*0186*/ 	.byte	0x08
	.zero		1


	//   ....[13]....
        /*0188*/ 	.word	0x00000330
        /*018c*/ 	.word	0x000000ff
        /*0190*/ 	.word	0x00000088
        /*0194*/ 	.short	0x0100
        /*0196*/ 	.byte	0x08
	.zero		1


	//   ....[14]....
        /*0198*/ 	.word	0x00000340
        /*019c*/ 	.word	0x000000ff
        /*01a0*/ 	.word	0x00000038
        /*01a4*/ 	.short	0x0100
        /*01a6*/ 	.byte	0x08
	.zero		1


	//   ....[15]....
        /*01a8*/ 	.word	0x00000350
        /*01ac*/ 	.word	0x000000ff
        /*01b0*/ 	.word	0x00000090
        /*01b4*/ 	.short	0x0100
        /*01b6*/ 	.byte	0x08
	.zero		1


	//   ....[16]....
        /*01b8*/ 	.word	0x00000360
        /*01bc*/ 	.word	0x000000ff
        /*01c0*/ 	.word	0x00000040
        /*01c4*/ 	.short	0x0100
        /*01c6*/ 	.byte	0x08
	.zero		1


	//   ....[17]....
        /*01c8*/ 	.word	0x00000370
        /*01cc*/ 	.word	0x000000ff
        /*01d0*/ 	.word	0x00000098
        /*01d4*/ 	.short	0x0100
        /*01d6*/ 	.byte	0x08
	.zero		1


	//   ....[18]....
        /*01d8*/ 	.word	0x00000380
        /*01dc*/ 	.word	0x000000ff
        /*01e0*/ 	.word	0x00000048
        /*01e4*/ 	.short	0x0100
        /*01e6*/ 	.byte	0x08
	.zero		1


	//   ....[19]....
        /*01e8*/ 	.word	0x00000390
        /*01ec*/ 	.word	0x000000ff
        /*01f0*/ 	.word	0x000000a0
        /*01f4*/ 	.short	0x0100
        /*01f6*/ 	.byte	0x08
	.zero		1


	//   ....[20]....
        /*01f8*/ 	.word	0x000003a0
        /*01fc*/ 	.word	0x000000ff
        /*0200*/ 	.word	0x00000050
        /*0204*/ 	.short	0x0100
        /*0206*/ 	.byte	0x08
	.zero		1


	//   ....[21]....
        /*0208*/ 	.word	0x000003b0
        /*020c*/ 	.word	0x000000ff
        /*0210*/ 	.word	0x000000a8
        /*0214*/ 	.short	0x0100
        /*0216*/ 	.byte	0x08
	.zero		1


	//   ....[22]....
        /*0218*/ 	.word	0x000006c0
        /*021c*/ 	.word	0x000000ff
        /*0220*/ 	.word	0x000000e0
        /*0224*/ 	.short	0x0100
        /*0226*/ 	.byte	0x08
	.zero		1


	//   ....[23]....
        /*0228*/ 	.word	0x00000730
        /*022c*/ 	.word	0x000000ff
        /*0230*/ 	.word	0x000000e8
        /*0234*/ 	.short	0x0100
        /*0236*/ 	.byte	0x08
	.zero		1


	//   ....[24]....
        /*0238*/ 	.word	0x00000750
        /*023c*/ 	.word	0x000000ff
        /*0240*/ 	.word	0x000000c0
        /*0244*/ 	.short	0x0100
        /*0246*/ 	.byte	0x09
	.zero		1


	//   ....[25]....
        /*0248*/ 	.word	0x00000760
        /*024c*/ 	.word	0x000000ff
        /*0250*/ 	.word	0x000000c8
        /*0254*/ 	.short	0x0100
        /*0256*/ 	.byte	0x09
	.zero		1


	//   ....[26]....
        /*0258*/ 	.word	0x00000770
        /*025c*/ 	.word	0x000000ff
        /*0260*/ 	.word	0x000000d0
        /*0264*/ 	.short	0x0100
        /*0266*/ 	.byte	0x09
	.zero		1


	//   ....[27]....
        /*0268*/ 	.word	0x00000780
        /*026c*/ 	.word	0x000000ff
        /*0270*/ 	.word	0x000000d8
        /*0274*/ 	.short	0x0100
        /*0276*/ 	.byte	0x09
	.zero		1


	//   ....[28]....
        /*0278*/ 	.word	0x00001570
        /*027c*/ 	.word	0x0000009d
        /*0280*/ 	.word	0x00000000
        /*0284*/ 	.short	0x010a
        /*0286*/ 	.byte	0x2a
	.zero		1


	//   ....[29]....
        /*0288*/ 	.word	0x00001710
        /*028c*/ 	.word	0x00000003
        /*0290*/ 	.word	0x00000000
        /*0294*/ 	.short	0x010a
        /*0296*/ 	.byte	0x3f
	.zero		1


	//   ....[30]....
        /*0298*/ 	.word	0x00001770
        /*029c*/ 	.word	0x00000003
        /*02a0*/ 	.word	0x00000000
        /*02a4*/ 	.short	0x010a
        /*02a6*/ 	.byte	0x3f
	.zero		1


	//   ....[31]....
        /*02a8*/ 	.word	0x000019e0
        /*02ac*/ 	.word	0x000000ff
        /*02b0*/ 	.word	0x00000000
        /*02b4*/ 	.short	0x010a
        /*02b6*/ 	.byte	0x04
	.zero		1


	//   ....[32]....
        /*02b8*/ 	.word	0x00001a20
        /*02bc*/ 	.word	0x000000ff
        /*02c0*/ 	.word	0x00000000
        /*02c4*/ 	.short	0x010a
        /*02c6*/ 	.byte	0x04
	.zero		1


	//   ....[33]....
        /*02c8*/ 	.word	0x00001b90
        /*02cc*/ 	.word	0x000000ff
        /*02d0*/ 	.word	0x00000000
        /*02d4*/ 	.short	0x0101
        /*02d6*/ 	.byte	0x04
	.zero		1


	//   ....[34]....
        /*02d8*/ 	.word	0x00001c80
        /*02dc*/ 	.word	0x0000009e
        /*02e0*/ 	.word	0x00000000
        /*02e4*/ 	.short	0x0101
        /*02e6*/ 	.byte	0x2d
	.zero		1


	//   ....[35]....
        /*02e8*/ 	.word	0x00001d50
        /*02ec*/ 	.word	0x000000ff
        /*02f0*/ 	.word	0x00000000
        /*02f4*/ 	.short	0x0101
        /*02f6*/ 	.byte	0x06
	.zero		1


	//   ....[36]....
        /*02f8*/ 	.word	0x00001e00
        /*02fc*/ 	.word	0x0000009d
        /*0300*/ 	.word	0x00000010
        /*0304*/ 	.short	0x010a
        /*0306*/ 	.byte	0x2a
	.zero		1


	//   ....[37]....
        /*0308*/ 	.word	0x00009bb0
        /*030c*/ 	.word	0x000000a0
        /*0310*/ 	.word	0x00000000
        /*0314*/ 	.short	0x0101
        /*0316*/ 	.byte	0x2d
	.zero		1


	//   ....[38]....
        /*0318*/ 	.word	0x0000a510
        /*031c*/ 	.word	0x0000000a
        /*0320*/ 	.word	0x00000058
        /*0324*/ 	.short	0x010a
        /*0326*/ 	.byte	0x3f
	.zero		1


	//   ....[39]....
        /*0328*/ 	.word	0x0000a8b0
        /*032c*/ 	.word	0x00000005
        /*0330*/ 	.word	0x000000e8
        /*0334*/ 	.short	0x0101
        /*0336*/ 	.byte	0x3f
	.zero		1


	//   ....[40]....
        /*0338*/ 	.word	0x0000b030
        /*033c*/ 	.word	0x00000009
        /*0340*/ 	.word	0x00000000
        /*0344*/ 	.short	0x010a
        /*0346*/ 	.byte	0x3f
	.zero		1


	//   ....[41]....
        /*0348*/ 	.word	0x0000b0b0
        /*034c*/ 	.word	0x00000008
        /*0350*/ 	.word	0x00000000
        /*0354*/ 	.short	0x010a
        /*0356*/ 	.byte	0x3f
	.zero		1


	//   ....[42]....
        /*0358*/ 	.word	0x0000b140
        /*035c*/ 	.word	0x00000009
        /*0360*/ 	.word	0x00000000
        /*0364*/ 	.short	0x010a
        /*0366*/ 	.byte	0x3f
	.zero		1


	//   ....[43]....
        /*0368*/ 	.word	0x0000b1d0
        /*036c*/ 	.word	0x00000008
        /*0370*/ 	.word	0x00000000
        /*0374*/ 	.short	0x010a
        /*0376*/ 	.byte	0x3f
	.zero		1


	//   ....[44]....
        /*0378*/ 	.word	0x0000b260
        /*037c*/ 	.word	0x00000009
        /*0380*/ 	.word	0x00000000
        /*0384*/ 	.short	0x010a
        /*0386*/ 	.byte	0x3f
	.zero		1


	//   ....[45]....
        /*0388*/ 	.word	0x0000b2f0
        /*038c*/ 	.word	0x00000008
        /*0390*/ 	.word	0x00000000
        /*0394*/ 	.short	0x010a
        /*0396*/ 	.byte	0x3f
	.zero		1


	//   ....[46]....
        /*0398*/ 	.word	0x0000b380
        /*039c*/ 	.word	0x00000009
        /*03a0*/ 	.word	0x00000000
        /*03a4*/ 	.short	0x010a
        /*03a6*/ 	.byte	0x3f
	.zero		1


	//   ....[47]....
        /*03a8*/ 	.word	0x0000b410
        /*03ac*/ 	.word	0x00000008
        /*03b0*/ 	.word	0x00000000
        /*03b4*/ 	.short	0x010a
        /*03b6*/ 	.byte	0x3f
	.zero		1


	//   ....[48]....
        /*03b8*/ 	.word	0x0000b4a0
        /*03bc*/ 	.word	0x00000009
        /*03c0*/ 	.word	0x00000000
        /*03c4*/ 	.short	0x010a
        /*03c6*/ 	.byte	0x3f
	.zero		1


	//   ....[49]....
        /*03c8*/ 	.word	0x0000b530
        /*03cc*/ 	.word	0x00000006
        /*03d0*/ 	.word	0x00000000
        /*03d4*/ 	.short	0x010a
        /*03d6*/ 	.byte	0x3f
	.zero		1


	//   ....[50]....
        /*03d8*/ 	.word	0x0000b5c0
        /*03dc*/ 	.word	0x00000003
        /*03e0*/ 	.word	0x00000000
        /*03e4*/ 	.short	0x010a
        /*03e6*/ 	.byte	0x3f
	.zero		1


	//   ....[51]....
        /*03e8*/ 	.word	0x0000b620
        /*03ec*/ 	.word	0x0000009f
        /*03f0*/ 	.word	0x00000000
        /*03f4*/ 	.short	0x010a
        /*03f6*/ 	.byte	0x3f
	.zero		1


	//   ....[52]....
        /*03f8*/ 	.word	0x0000b670
        /*03fc*/ 	.word	0x00000003
        /*0400*/ 	.word	0x00000000
        /*0404*/ 	.short	0x010a
        /*0406*/ 	.byte	0x3f
	.zero		1


	//   ....[53]....
        /*0408*/ 	.word	0x0000b6d0
        /*040c*/ 	.word	0x00000004
        /*0410*/ 	.word	0x00000000
        /*0414*/ 	.short	0x010a
        /*0416*/ 	.byte	0x3f
	.zero		1


	//   ....[54]....
        /*0418*/ 	.word	0x0000b720
        /*041c*/ 	.word	0x0000009f
        /*0420*/ 	.word	0x00000010
        /*0424*/ 	.short	0x010a
        /*0426*/ 	.byte	0x3f
	.zero		1


	//   ....[55]....
        /*0428*/ 	.word	0x0000b7f0
        /*042c*/ 	.word	0x0000000a
        /*0430*/ 	.word	0x00000058
        /*0434*/ 	.short	0x010a
        /*0436*/ 	.byte	0x3f
	.zero		1


	//   ....[56]....
        /*0438*/ 	.word	0x0000b8c0
        /*043c*/ 	.word	0x00000009
        /*0440*/ 	.word	0x00000000
        /*0444*/ 	.short	0x010a
        /*0446*/ 	.byte	0x3f
	.zero		1


	//   ....[57]....
        /*0448*/ 	.word	0x0000b910
        /*044c*/ 	.word	0x00000008
        /*0450*/ 	.word	0x00000000
        /*0454*/ 	.short	0x010a
        /*0456*/ 	.byte	0x3f
	.zero		1


	//   ....[58]....
        /*0458*/ 	.word	0x0000b960
        /*045c*/ 	.word	0x00000009
        /*0460*/ 	.word	0x00000000
        /*0464*/ 	.short	0x010a
        /*0466*/ 	.byte	0x3f
	.zero		1


	//   ....[59]....
        /*0468*/ 	.word	0x0000b9b0
        /*046c*/ 	.word	0x00000008
        /*0470*/ 	.word	0x00000000
        /*0474*/ 	.short	0x010a
        /*0476*/ 	.byte	0x3f
	.zero		1


	//   ....[60]....
        /*0478*/ 	.word	0x0000ba00
        /*047c*/ 	.word	0x00000009
        /*0480*/ 	.word	0x00000000
        /*0484*/ 	.short	0x010a
        /*0486*/ 	.byte	0x3f
	.zero		1


	//   ....[61]....
        /*0488*/ 	.word	0x0000ba50
        /*048c*/ 	.word	0x00000008
        /*0490*/ 	.word	0x00000000
        /*0494*/ 	.short	0x010a
        /*0496*/ 	.byte	0x3f
	.zero		1


	//   ....[62]....
        /*0498*/ 	.word	0x0000baa0
        /*049c*/ 	.word	0x00000009
        /*04a0*/ 	.word	0x00000000
        /*04a4*/ 	.short	0x010a
        /*04a6*/ 	.byte	0x3f
	.zero		1


	//   ....[63]....
        /*04a8*/ 	.word	0x0000baf0
        /*04ac*/ 	.word	0x00000008
        /*04b0*/ 	.word	0x00000000
        /*04b4*/ 	.short	0x010a
        /*04b6*/ 	.byte	0x3f
	.zero		1


	//   ....[64]....
        /*04b8*/ 	.word	0x0000bb40
        /*04bc*/ 	.word	0x00000009
        /*04c0*/ 	.word	0x00000000
        /*04c4*/ 	.short	0x010a
        /*04c6*/ 	.byte	0x3f
	.zero		1


	//   ....[65]....
        /*04c8*/ 	.word	0x0000bb90
        /*04cc*/ 	.word	0x00000006
        /*04d0*/ 	.word	0x00000000
        /*04d4*/ 	.short	0x010a
        /*04d6*/ 	.byte	0x3f
	.zero		1


	//----- nvinfo : EIATTR_NUM_MBARRIERS
	.align		4
.L_37:
        /*04d8*/ 	.byte	0x03, 0x38
        /*04da*/ 	.short	0x001c


	//----- nvinfo : EIATTR_EXIT_INSTR_OFFSETS
	.align		4
        /*04dc*/ 	.byte	0x04, 0x1c
        /*04de*/ 	.short	(.L_39 - .L_38)


	//   ....[0]....
.L_38:
        /*04e0*/ 	.word	0x00001290


	//   ....[1]....
        /*04e4*/ 	.word	0x000012f0


	//   ....[2]....
        /*04e8*/ 	.word	0x0000a240


	//   ....[3]....
        /*04ec*/ 	.word	0x0000a270


	//   ....[4]....
        /*04f0*/ 	.word	0x0000b610


	//----- nvinfo : EIATTR_MAX_THREADS
	.align		4
.L_39:
        /*04f4*/ 	.byte	0x04, 0x05
        /*04f6*/ 	.short	(.L_41 - .L_40)
.L_40:
        /*04f8*/ 	.word	0x00000180
        /*04fc*/ 	.word	0x00000001
        /*0500*/ 	.word	0x00000001


	//----- nvinfo : EIATTR_CRS_STACK_SIZE
	.align		4
.L_41:
        /*0504*/ 	.byte	0x04, 0x1e
        /*0506*/ 	.short	(.L_43 - .L_42)
.L_42:
        /*0508*/ 	.word	0x00000000


	//----- nvinfo : EIATTR_CBANK_PARAM_SIZE
	.align		4
.L_43:
        /*050c*/ 	.byte	0x03, 0x19
        /*050e*/ 	.short	0x0470


	//----- nvinfo : EIATTR_PARAM_CBANK
	.align		4
        /*0510*/ 	.byte	0x04, 0x0a
        /*0512*/ 	.short	(.L_45 - .L_44)
	.align		4
.L_44:
        /*0514*/ 	.word	index@(.nv.constant0._ZN7cutlass13device_kernelINS_4gemm6kernel13GemmUniversalIN4cute5tupleIJiiiiEEENS1_10collective13CollectiveMmaINS1_34MainloopSm90TmaGmmaWarpSpecializedILi11ENS5_IJNS4_1CILi1EEESB_SB_EEENS1_32KernelTmaWarpSpecializedPingpongEEENS5_IJNSA_ILi64EEENSA_ILi256EEENSA_ILi32EEEEEENS_6half_tENS5_IJlSB_lEEESJ_SK_NS4_8TiledMMAINS4_8MMA_AtomIJNS4_4SM904GMMA26MMA_64x256x16_F32F16F16_SSILNSO_5MajorE0ELSQ_0ELNSO_7ScaleInE1ELSR_1EEEEEENS4_6LayoutISC_NS5_IJNSA_ILi0EEESV_SV_EEEEENS5_IJNS4_10UnderscoreESY_SY_EEEEENS4_13SM90_TMA_LOADENS4_14ComposedLayoutINS4_7SwizzleILi2ELi4ELi3EEENS4_18smem_ptr_flag_bitsILi16EEENSU_INS5_IJNSA_ILi8EEESH_EEENS5_IJSH_SB_EEEEEEEvNS4_8identityES11_S1B_vS1C_EENS_8epilogue10collective6detail29Sm90TmaWarpSpecializedAdapterINS1F_15DefaultEpilogueISJ_SK_SK_NS1E_6thread17LinearCombinationISJ_Li1EffLNS1J_9ScaleType4KindE0ELNS_15FloatRoundStyleE2ESJ_EENS1_15EpilogueDefaultEEEEEvvEEEEvNT_6ParamsE)
        /*0518*/ 	.short	0x0210
        /*051a*/ 	.short	0x0470


	//----- nvinfo : EIATTR_SW_WAR
	.align		4
.L_45:
        /*051c*/ 	.byte	0x04, 0x36
        /*051e*/ 	.short	(.L_47 - .L_46)
.L_46:
        /*0520*/ 	.word	0x00000008
.L_47:


//--------------------- .nv.callgraph             --------------------------
	.section	.nv.callgraph,"",@"SHT_CUDA_CALLGRAPH"
	.align	4
	.sectionentsize	8
	.align		4
        /*0000*/ 	.word	0x00000000
	.align		4
        /*0004*/ 	.word	0xffffffff
	.align		4
        /*0008*/ 	.word	index@(_ZN7cutlass13device_kernelINS_4gemm6kernel13GemmUniversalIN4cute5tupleIJiiiiEEENS1_10collective13CollectiveMmaINS1_34MainloopSm90TmaGmmaWarpSpecializedILi11ENS5_IJNS4_1CILi1EEESB_SB_EEENS1_32KernelTmaWarpSpecializedPingpongEEENS5_IJNSA_ILi64EEENSA_ILi256EEENSA_ILi32EEEEEENS_6half_tENS5_IJlSB_lEEESJ_SK_NS4_8TiledMMAINS4_8MMA_AtomIJNS4_4SM904GMMA26MMA_64x256x16_F32F16F16_SSILNSO_5MajorE0ELSQ_0ELNSO_7ScaleInE1ELSR_1EEEEEENS4_6LayoutISC_NS5_IJNSA_ILi0EEESV_SV_EEEEENS5_IJNS4_10UnderscoreESY_SY_EEEEENS4_13SM90_TMA_LOADENS4_14ComposedLayoutINS4_7SwizzleILi2ELi4ELi3EEENS4_18smem_ptr_flag_bitsILi16EEENSU_INS5_IJNSA_ILi8EEESH_EEENS5_IJSH_SB_EEEEEEEvNS4_8identityES11_S1B_vS1C_EENS_8epilogue10collective6detail29Sm90TmaWarpSpecializedAdapterINS1F_15DefaultEpilogueISJ_SK_SK_NS1E_6thread17LinearCombinationISJ_Li1EffLNS1J_9ScaleType4KindE0ELNS_15FloatRoundStyleE2ESJ_EENS1_15EpilogueDefaultEEEEEvvEEEEvNT_6ParamsE)
	.align		4
        /*000c*/ 	.word	index@(__assertfail)
	.align		4
        /*0010*/ 	.word	0x00000000
	.align		4
        /*0014*/ 	.word	0xfffffffe
	.align		4
        /*0018*/ 	.word	0x00000000
	.align		4
        /*001c*/ 	.word	0xfffffffd
	.align		4
        /*0020*/ 	.word	0x00000000
	.align		4
        /*0024*/ 	.word	0xfffffffc


//--------------------- .nv.constant4             --------------------------
	.section	.nv.constant4,"a",@progbits
	.align	8
	.align		8
.nv.constant4:
        /*0000*/ 	.dword	__assertfail
	.align		8
        /*0008*/ 	.dword	__unnamed_1
	.align		8
        /*0010*/ 	.dword	_ZN39_INTERNAL_4e021be5_4_k_cu_0e421a7f_27064cuda3std3__45__cpo5beginE
	.align		8
        /*0018*/ 	.dword	_ZN39_INTERNAL_4e021be5_4_k_cu_0e421a7f_27064cuda3std3__45__cpo3endE
	.align		8
        /*0020*/ 	.dword	_ZN39_INTERNAL_4e021be5_4_k_cu_0e421a7f_27064cuda3std3__45__cpo6cbeginE
	.align		8
        /*0028*/ 	.dword	_ZN39_INTERNAL_4e021be5_4_k_cu_0e421a7f_27064cuda3std3__45__cpo4cendE
	.align		8
        /*0030*/ 	.dword	_ZN39_INTERNAL_4e021be5_4_k_cu_0e421a7f_27064cuda3std3__441_GLOBAL__N__4e021be5_4_k_cu_0e421a7f_27066ignoreE
	.align		8
        /*0038*/ 	.dword	_ZN39_INTERNAL_4e021be5_4_k_cu_0e421a7f_27064cuda3std3__419piecewise_constructE
	.align		8
        /*0040*/ 	.dword	_ZN39_INTERNAL_4e021be5_4_k_cu_0e421a7f_27064cuda3std3__48in_placeE
	.align		8
        /*0048*/ 	.dword	_ZN39_INTERNAL_4e021be5_4_k_cu_0e421a7f_27064cuda3std6ranges3__45__cpo4swapE
	.align		8
        /*0050*/ 	.dword	_ZN39_INTERNAL_4e021be5_4_k_cu_0e421a7f_27064cuda3std6ranges3__45__cpo9iter_moveE
	.align		8
        /*0058*/ 	.dword	_ZN39_INTERNAL_4e021be5_4_k_cu_0e421a7f_27064cute7productE
	.align		8
        /*0060*/ 	.dword	_ZN39_INTERNAL_4e021be5_4_k_cu_0e421a7f_27064cute1_E
	.align		8
        /*0068*/ 	.dword	$str$22
	.align		8
        /*0070*/ 	.dword	$str$23


//--------------------- .text._ZN7cutlass13device_kernelINS_4gemm6kernel13GemmUniversalIN4cute5tupleIJiiiiEEENS1_10collective13CollectiveMmaINS1_34MainloopSm90TmaGmmaWarpSpecializedILi11ENS5_IJNS4_1CILi1EEESB_SB_EEENS1_32KernelTmaWarpSpecializedPingpongEEENS5_IJNSA_ILi64EEENSA_ILi256EEENSA_ILi32EEEEEENS_6half_tENS5_IJlSB_lEEESJ_SK_NS4_8TiledMMAINS4_8MMA_AtomIJNS4_4SM904GMMA26MMA_64x256x16_F32F16F16_SSILNSO_5MajorE0ELSQ_0ELNSO_7ScaleInE1ELSR_1EEEEEENS4_6LayoutISC_NS5_IJNSA_ILi0EEESV_SV_EEEEENS5_IJNS4_10UnderscoreESY_SY_EEEEENS4_13SM90_TMA_LOADENS4_14ComposedLayoutINS4_7SwizzleILi2ELi4ELi3EEENS4_18smem_ptr_flag_bitsILi16EEENSU_INS5_IJNSA_ILi8EEESH_EEENS5_IJSH_SB_EEEEEEEvNS4_8identityES11_S1B_vS1C_EENS_8epilogue10collective6detail29Sm90TmaWarpSpecializedAdapterINS1F_15DefaultEpilogueISJ_SK_SK_NS1E_6thread17LinearCombinationISJ_Li1EffLNS1J_9ScaleType4KindE0ELNS_15FloatRoundStyleE2ESJ_EENS1_15EpilogueDefaultEEEEEvvEEEEvNT_6ParamsE --------------------------
	.section	.text._ZN7cutlass13device_kernelINS_4gemm6kernel13GemmUniversalIN4cute5tupleIJiiiiEEENS1_10collective13CollectiveMmaINS1_34MainloopSm90TmaGmmaWarpSpecializedILi11ENS5_IJNS4_1CILi1EEESB_SB_EEENS1_32KernelTmaWarpSpecializedPingpongEEENS5_IJNSA_ILi64EEENSA_ILi256EEENSA_ILi32EEEEEENS_6half_tENS5_IJlSB_lEEESJ_SK_NS4_8TiledMMAINS4_8MMA_AtomIJNS4_4SM904GMMA26MMA_64x256x16_F32F16F16_SSILNSO_5MajorE0ELSQ_0ELNSO_7ScaleInE1ELSR_1EEEEEENS4_6LayoutISC_NS5_IJNSA_ILi0EEESV_SV_EEEEENS5_IJNS4_10UnderscoreESY_SY_EEEEENS4_13SM90_TMA_LOADENS4_14ComposedLayoutINS4_7SwizzleILi2ELi4ELi3EEENS4_18smem_ptr_flag_bitsILi16EEENSU_INS5_IJNSA_ILi8EEESH_EEENS5_IJSH_SB_EEEEEEEvNS4_8identityES11_S1B_vS1C_EENS_8epilogue10collective6detail29Sm90TmaWarpSpecializedAdapterINS1F_15DefaultEpilogueISJ_SK_SK_NS1E_6thread17LinearCombinationISJ_Li1EffLNS1J_9ScaleType4KindE0ELNS_15FloatRoundStyleE2ESJ_EENS1_15EpilogueDefaultEEEEEvvEEEEvNT_6ParamsE,"ax",@progbits
	.align	128
.text._ZN7cutlass13device_kernelINS_4gemm6kernel13GemmUniversalIN4cute5tupleIJiiiiEEENS1_10collective13CollectiveMmaINS1_34MainloopSm90TmaGmmaWarpSpecializedILi11ENS5_IJNS4_1CILi1EEESB_SB_EEENS1_32KernelTmaWarpSpecializedPingpongEEENS5_IJNSA_ILi64EEENSA_ILi256EEENSA_ILi32EEEEEENS_6half_tENS5_IJlSB_lEEESJ_SK_NS4_8TiledMMAINS4_8MMA_AtomIJNS4_4SM904GMMA26MMA_64x256x16_F32F16F16_SSILNSO_5MajorE0ELSQ_0ELNSO_7ScaleInE1ELSR_1EEEEEENS4_6LayoutISC_NS5_IJNSA_ILi0EEESV_SV_EEEEENS5_IJNS4_10UnderscoreESY_SY_EEEEENS4_13SM90_TMA_LOADENS4_14ComposedLayoutINS4_7SwizzleILi2ELi4ELi3EEENS4_18smem_ptr_flag_bitsILi16EEENSU_INS5_IJNSA_ILi8EEESH_EEENS5_IJSH_SB_EEEEEEEvNS4_8identityES11_S1B_vS1C_EENS_8epilogue10collective6detail29Sm90TmaWarpSpecializedAdapterINS1F_15DefaultEpilogueISJ_SK_SK_NS1E_6thread17LinearCombinationISJ_Li1EffLNS1J_9ScaleType4KindE0ELNS_15FloatRoundStyleE2ESJ_EENS1_15EpilogueDefaultEEEEEvvEEEEvNT_6ParamsE:
        .type           _ZN7cutlass13device_kernelINS_4gemm6kernel13GemmUniversalIN4cute5tupleIJiiiiEEENS1_10collective13CollectiveMmaINS1_34MainloopSm90TmaGmmaWarpSpecializedILi11ENS5_IJNS4_1CILi1EEESB_SB_EEENS1_32KernelTmaWarpSpecializedPingpongEEENS5_IJNSA_ILi64EEENSA_ILi256EEENSA_ILi32EEEEEENS_6half_tENS5_IJlSB_lEEESJ_SK_NS4_8TiledMMAINS4_8MMA_AtomIJNS4_4SM904GMMA26MMA_64x256x16_F32F16F16_SSILNSO_5MajorE0ELSQ_0ELNSO_7ScaleInE1ELSR_1EEEEEENS4_6LayoutISC_NS5_IJNSA_ILi0EEESV_SV_EEEEENS5_IJNS4_10UnderscoreESY_SY_EEEEENS4_13SM90_TMA_LOADENS4_14ComposedLayoutINS4_7SwizzleILi2ELi4ELi3EEENS4_18smem_ptr_flag_bitsILi16EEENSU_INS5_IJNSA_ILi8EEESH_EEENS5_IJSH_SB_EEEEEEEvNS4_8identityES11_S1B_vS1C_EENS_8epilogue10collective6detail29Sm90TmaWarpSpecializedAdapterINS1F_15DefaultEpilogueISJ_SK_SK_NS1E_6thread17LinearCombinationISJ_Li1EffLNS1J_9ScaleType4KindE0ELNS_15FloatRoundStyleE2ESJ_EENS1_15EpilogueDefaultEEEEEvvEEEEvNT_6ParamsE,@function
        .size           _ZN7cutlass13device_kernelINS_4gemm6kernel13GemmUniversalIN4cute5tupleIJiiiiEEENS1_10collective13CollectiveMmaINS1_34MainloopSm90TmaGmmaWarpSpecializedILi11ENS5_IJNS4_1CILi1EEESB_SB_EEENS1_32KernelTmaWarpSpecializedPingpongEEENS5_IJNSA_ILi64EEENSA_ILi256EEENSA_ILi32EEEEEENS_6half_tENS5_IJlSB_lEEESJ_SK_NS4_8TiledMMAINS4_8MMA_AtomIJNS4_4SM904GMMA26MMA_64x256x16_F32F16F16_SSILNSO_5MajorE0ELSQ_0ELNSO_7ScaleInE1ELSR_1EEEEEENS4_6LayoutISC_NS5_IJNSA_ILi0EEESV_SV_EEEEENS5_IJNS4_10UnderscoreESY_SY_EEEEENS4_13SM90_TMA_LOADENS4_14ComposedLayoutINS4_7SwizzleILi2ELi4ELi3EEENS4_18smem_ptr_flag_bitsILi16EEENSU_INS5_IJNSA_ILi8EEESH_EEENS5_IJSH_SB_EEEEEEEvNS4_8identityES11_S1B_vS1C_EENS_8epilogue10collective6detail29Sm90TmaWarpSpecializedAdapterINS1F_15DefaultEpilogueISJ_SK_SK_NS1E_6thread17LinearCombinationISJ_Li1EffLNS1J_9ScaleType4KindE0ELNS_15FloatRoundStyleE2ESJ_EENS1_15EpilogueDefaultEEEEEvvEEEEvNT_6ParamsE,(.L_x_340 - _ZN7cutlass13device_kernelINS_4gemm6kernel13GemmUniversalIN4cute5tupleIJiiiiEEENS1_10collective13CollectiveMmaINS1_34MainloopSm90TmaGmmaWarpSpecializedILi11ENS5_IJNS4_1CILi1EEESB_SB_EEENS1_32KernelTmaWarpSpecializedPingpongEEENS5_IJNSA_ILi64EEENSA_ILi256EEENSA_ILi32EEEEEENS_6half_tENS5_IJlSB_lEEESJ_SK_NS4_8TiledMMAINS4_8MMA_AtomIJNS4_4SM904GMMA26MMA_64x256x16_F32F16F16_SSILNSO_5MajorE0ELSQ_0ELNSO_7ScaleInE1ELSR_1EEEEEENS4_6LayoutISC_NS5_IJNSA_ILi0EEESV_SV_EEEEENS5_IJNS4_10UnderscoreESY_SY_EEEEENS4_13SM90_TMA_LOADENS4_14ComposedLayoutINS4_7SwizzleILi2ELi4ELi3EEENS4_18smem_ptr_flag_bitsILi16EEENSU_INS5_IJNSA_ILi8EEESH_EEENS5_IJSH_SB_EEEEEEEvNS4_8identityES11_S1B_vS1C_EENS_8epilogue10collective6detail29Sm90TmaWarpSpecializedAdapterINS1F_15DefaultEpilogueISJ_SK_SK_NS1E_6thread17LinearCombinationISJ_Li1EffLNS1J_9ScaleType4KindE0ELNS_15FloatRoundStyleE2ESJ_EENS1_15EpilogueDefaultEEEEEvvEEEEvNT_6ParamsE)
        .other          _ZN7cutlass13device_kernelINS_4gemm6kernel13GemmUniversalIN4cute5tupleIJiiiiEEENS1_10collective13CollectiveMmaINS1_34MainloopSm90TmaGmmaWarpSpecializedILi11ENS5_IJNS4_1CILi1EEESB_SB_EEENS1_32KernelTmaWarpSpecializedPingpongEEENS5_IJNSA_ILi64EEENSA_ILi256EEENSA_ILi32EEEEEENS_6half_tENS5_IJlSB_lEEESJ_SK_NS4_8TiledMMAINS4_8MMA_AtomIJNS4_4SM904GMMA26MMA_64x256x16_F32F16F16_SSILNSO_5MajorE0ELSQ_0ELNSO_7ScaleInE1ELSR_1EEEEEENS4_6LayoutISC_NS5_IJNSA_ILi0EEESV_SV_EEEEENS5_IJNS4_10UnderscoreESY_SY_EEEEENS4_13SM90_TMA_LOADENS4_14ComposedLayoutINS4_7SwizzleILi2ELi4ELi3EEENS4_18smem_ptr_flag_bitsILi16EEENSU_INS5_IJNSA_ILi8EEESH_EEENS5_IJSH_SB_EEEEEEEvNS4_8identityES11_S1B_vS1C_EENS_8epilogue10collective6detail29Sm90TmaWarpSpecializedAdapterINS1F_15DefaultEpilogueISJ_SK_SK_NS1E_6thread17LinearCombinationISJ_Li1EffLNS1J_9ScaleType4KindE0ELNS_15FloatRoundStyleE2ESJ_EENS1_15EpilogueDefaultEEEEEvvEEEEvNT_6ParamsE,@"STO_CUDA_ENTRY STV_DEFAULT"
_ZN7cutlass13device_kernelINS_4gemm6kernel13GemmUniversalIN4cute5tupleIJiiiiEEENS1_10collective13CollectiveMmaINS1_34MainloopSm90TmaGmmaWarpSpecializedILi11ENS5_IJNS4_1CILi1EEESB_SB_EEENS1_32KernelTmaWarpSpecializedPingpongEEENS5_IJNSA_ILi64EEENSA_ILi256EEENSA_ILi32EEEEEENS_6half_tENS5_IJlSB_lEEESJ_SK_NS4_8TiledMMAINS4_8MMA_AtomIJNS4_4SM904GMMA26MMA_64x256x16_F32F16F16_SSILNSO_5MajorE0ELSQ_0ELNSO_7ScaleInE1ELSR_1EEEEEENS4_6LayoutISC_NS5_IJNSA_ILi0EEESV_SV_EEEEENS5_IJNS4_10UnderscoreESY_SY_EEEEENS4_13SM90_TMA_LOADENS4_14ComposedLayoutINS4_7SwizzleILi2ELi4ELi3EEENS4_18smem_ptr_flag_bitsILi16EEENSU_INS5_IJNSA_ILi8EEESH_EEENS5_IJSH_SB_EEEEEEEvNS4_8identityES11_S1B_vS1C_EENS_8epilogue10collective6detail29Sm90TmaWarpSpecializedAdapterINS1F_15DefaultEpilogueISJ_SK_SK_NS1E_6thread17LinearCombinationISJ_Li1EffLNS1J_9ScaleType4KindE0ELNS_15FloatRoundStyleE2ESJ_EENS1_15EpilogueDefaultEEEEEvvEEEEvNT_6ParamsE:
[----:B------:R-:W0:Y:S02]  /*0000*/  LDC R1, c[0x0][0x28] ;  /* 0x00000a00ff017b82 */ /* 0x000e240000000800 */
[----:B0-----:R-:W-:Y:S01]  /*0010*/  VIADD R1, R1, 0xfffffff8 ;  /* 0xfffffff801017836 */ /* 0x001fe20000000000 */
[----:B------:R-:W0:Y:S01]  /*0020*/  S2R R4, SR_TID.X ;  /* 0x0000000000047919 */ /* 0x000e220000002100 */
[----:B------:R-:W-:Y:S01]  /*0030*/  ELECT P0, URZ, PT ;  /* 0x00000000003f782f */ /* 0x000fe20003800000 */
[----:B------:R-:W-:Y:S01]  /*0040*/  BSSY B0, `(.L_x_0) ;  /* 0x000000f000007945 */ /* 0x000fe20003800000 */
[--C-:B0-----:R-:W-:Y:S02]  /*0050*/  SHF.R.U32.HI R0, RZ, 0x5, R4.reuse ;  /* 0x00000005ff007819 */ /* 0x101fe40000011604 */
[----:B------:R-:W-:-:S03]  /*0060*/  SHF.R.U32.HI R5, RZ, 0x7, R4 ;  /* 0x00000007ff057819 */ /* 0x000fc60000011604 */
[----:B------:R-:W0:Y:S04]  /*0070*/  SHFL.IDX PT, R2, R0, RZ, 0x1f ;  /* 0x00001fff00027589 */ /* 0x000e2800000e0000 */
[----:B------:R1:W2:Y:S01]  /*0080*/  SHFL.IDX PT, R8, R5, RZ, 0x1f ;  /* 0x00001fff05087589 */ /* 0x0002a200000e0000 */
[----:B0-----:R-:W-:-:S13]  /*0090*/  ISETP.NE.OR P0, PT, R2, RZ, !P0 ;  /* 0x000000ff0200720c */ /* 0x001fda0004705670 */
[----:B-12---:R-:W-:Y:S05]  /*00a0*/  @P0 BRA `(.L_x_1) ;  /* 0x0000000000200947 */ /* 0x006fea0003800000 */
[----:B------:R-:W-:Y:S02]  /*00b0*/  ULDC.64 UR4, c[0x0][0x198] ;  /* 0x0000660000047ab9 */ /* 0x000fe40000000a00 */
[----:B------:R-:W-:Y:S02]  /*00c0*/  UIADD3 UR6, UP0, UR4, 0xf0, URZ ;  /* 0x000000f004067890 */ /* 0x000fe4000ff1e03f */
[----:B------:R-:W-:Y:S02]  /*00d0*/  UIADD3 UR4, UP1, UR4, 0x1f0, URZ ;  /* 0x000001f004047890 */ /* 0x000fe4000ff3e03f */
[----:B------:R-:W-:Y:S02]  /*00e0*/  UIADD3.X UR7, URZ, UR5, URZ, UP0, !UPT ;  /* 0x000000053f077290 */ /* 0x000fe400087fe43f */
[----:B------:R-:W-:-:S07]  /*00f0*/  UIADD3.X UR5, URZ, UR5, URZ, UP1, !UPT ;  /* 0x000000053f057290 */ /* 0x000fce0008ffe43f */
[----:B------:R0:W-:Y:S02]  /*0100*/  UTMACCTL.PF [UR6] ;  /* 0x00000000060079b9 */ /* 0x0001e40008040000 */
[----:B------:R0:W-:Y:S02]  /*0110*/  UTMACCTL.PF [UR4] ;  /* 0x00000000040079b9 */ /* 0x0001e40008040000 */
[----:B0-----:R-:W-:Y:S01]  /*0120*/  NOP ;  /* 0x0000000000007918 */ /* 0x001fe20000000000 */
.L_x_1:
[----:B------:R-:W-:Y:S05]  /*0130*/  BSYNC B0 ;  /* 0x0000000000007941 */ /* 0x000fea0003800000 */
.L_x_0:
[----:B------:R-:W0:Y:S02]  /*0140*/  SHFL.IDX PT, R3, R0, RZ, 0x1f ;  /* 0x00001fff00037589 */ /* 0x000e2400000e0000 */
[----:B0-----:R-:W-:-:S13]  /*0150*/  ISETP.NE.AND P0, PT, R3, RZ, PT ;  /* 0x000000ff0300720c */ /* 0x001fda0003f05270 */
[----:B------:R-:W-:Y:S05]  /*0160*/  @P0 BRA `(.L_x_2) ;  /* 0x00000000009c0947 */ /* 0x000fea0003800000 */
[----:B------:R-:W-:Y:S01]  /*0170*/  ELECT P0, URZ, PT ;  /* 0x00000000003f782f */ /* 0x000fe20003800000 */
[----:B------:R-:W-:-:S12]  /*0180*/  BSSY B0, `(.L_x_2) ;  /* 0x0000025000007945 */ /* 0x000fd80003800000 */
[----:B------:R-:W-:Y:S05]  /*0190*/  @!P0 BRA `(.L_x_3) ;  /* 0x00000000008c8947 */ /* 0x000fea0003800000 */
[----:B------:R-:W0:Y:S01]  /*01a0*/  S2UR UR8, SR_CgaCtaId ;  /* 0x00000000000879c3 */ /* 0x000e220000008800 */
[----:B------:R-:W-:Y:S01]  /*01b0*/  UMOV UR4, 0x400 ;  /* 0x0000040000047882 */ /* 0x000fe20000000000 */
[----:B------:R-:W-:Y:S01]  /*01c0*/  UMOV UR5, 0x1 ;  /* 0x0000000100057882 */ /* 0x000fe20000000000 */
[----:B------:R-:W-:Y:S02]  /*01d0*/  UMOV UR6, 0x80 ;  /* 0x0000008000067882 */ /* 0x000fe40000000000 */
[----:B------:R-:W-:-:S04]  /*01e0*/  UIADD3 UR6, -UR6, 0x100000, URZ ;  /* 0x0010000006067890 */ /* 0x000fc8000fffe13f */
[----:B------:R-:W-:Y:S02]  /*01f0*/  USHF.L.U32 UR7, UR6, 0xb, URZ ;  /* 0x0000000b06077899 */ /* 0x000fe4000800063f */
[----:B------:R-:W-:Y:S02]  /*0200*/  USHF.L.U32 UR6, UR6, 0x1, URZ ;  /* 0x0000000106067899 */ /* 0x000fe4000800063f */
[----:B0-----:R-:W-:Y:S02]  /*0210*/  ULEA UR8, UR8, UR4, 0x18 ;  /* 0x0000000408087291 */ /* 0x001fe4000f8ec03f */
[----:B------:R-:W-:-:S04]  /*0220*/  UIADD3 UR4, -UR5, 0x100000, URZ ;  /* 0x0010000005047890 */ /* 0x000fc8000fffe13f */
[----:B------:R-:W-:Y:S02]  /*0230*/  USHF.L.U32 UR5, UR4, 0xb, URZ ;  /* 0x0000000b04057899 */ /* 0x000fe4000800063f */
[----:B------:R-:W-:Y:S01]  /*0240*/  USHF.L.U32 UR4, UR4, 0x1, URZ ;  /* 0x0000000104047899 */ /* 0x000fe2000800063f */
[----:B------:R-:W0:Y:S11]  /*0250*/  FENCE.VIEW.ASYNC.S ;  /* 0x00000000000073c6 */ /* 0x000e360000000000 */
[----:B0-----:R0:W1:Y:S01]  /*0260*/  SYNCS.EXCH.64 URZ, [UR8], UR4 ;  /* 0x00000004083f75b2 */ /* 0x0010620008000100 */
[----:B------:R0:W2:Y:S01]  /*0270*/  SYNCS.EXCH.64 URZ, [UR8+0x58], UR6 ;  /* 0x00005806083f75b2 */ /* 0x0000a20008000100 */
[----:B------:R0:W3:Y:S01]  /*0280*/  SYNCS.EXCH.64 URZ, [UR8+0x8], UR4 ;  /* 0x00000804083f75b2 */ /* 0x0000e20008000100 */
[----:B------:R0:W4:Y:S01]  /*0290*/  SYNCS.EXCH.64 URZ, [UR8+0x60], UR6 ;  /* 0x00006006083f75b2 */ /* 0x0001220008000100 */
[----:B------:R0:W0:Y:S01]  /*02a0*/  SYNCS.EXCH.64 URZ, [UR8+0x10], UR4 ;  /* 0x00001004083f75b2 */ /* 0x0000220008000100 */
        /* <DEDUP_REMOVED lines=17> */
[----:B------:R-:W-:Y:S01]  /*03c0*/  NOP ;  /* 0x0000000000007918 */ /* 0x000fe20000000000 */
.L_x_3:
[----:B0-----:R-:W-:Y:S05]  /*03d0*/  BSYNC B0 ;  /* 0x0000000000007941 */ /* 0x001fea0003800000 */
.L_x_2:
[----:B------:R-:W0:Y:S01]  /*03e0*/  SHFL.IDX PT, R6, R0, RZ, 0x1f ;  /* 0x00001fff00067589 */ /* 0x000e2200000e0000 */
[----:B------:R-:W-:Y:S01]  /*03f0*/  ELECT P0, URZ, PT ;  /* 0x00000000003f782f */ /* 0x000fe20003800000 */
[----:B------:R-:W-:Y:S01]  /*0400*/  NOP ;  /* 0x0000000000007918 */ /* 0x000fe20000000000 */
[----:B------:R-:W-:Y:S01]  /*0410*/  ELECT P1, URZ, PT ;  /* 0x00000000003f782f */ /* 0x000fe20003820000 */
[----:B------:R-:W5:Y:S01]  /*0420*/  SHFL.IDX PT, R3, R0, RZ, 0x1f ;  /* 0x00001fff00037589 */ /* 0x000f6200000e0000 */
[----:B------:R-:W-:Y:S01]  /*0430*/  UMOV UR4, 0x20 ;  /* 0x0000002000047882 */ /* 0x000fe20000000000 */
[----:B------:R-:W-:Y:S01]  /*0440*/  UMOV UR11, 0x80 ;  /* 0x00000080000b7882 */ /* 0x000fe20000000000 */
[----:B------:R-:W-:Y:S01]  /*0450*/  NOP ;  /* 0x0000000000007918 */ /* 0x000fe20000000000 */
[C---:B------:R-:W-:Y:S01]  /*0460*/  VIADD R33, R8.reuse, 0xffffffff ;  /* 0xffffffff08217836 */ /* 0x040fe20000000000 */
[----:B------:R-:W1:Y:S01]  /*0470*/  SHFL.IDX PT, R5, R5, RZ, 0x1f ;  /* 0x00001fff05057589 */ /* 0x000e6200000e0000 */
[----:B------:R-:W-:Y:S01]  /*0480*/  ULDC.64 UR36, c[0x0][0x208] ;  /* 0x0000820000247ab9 */ /* 0x000fe20000000a00 */
[----:B------:R-:W-:-:S02]  /*0490*/  ISETP.NE.AND P2, PT, R8, RZ, PT ;  /* 0x000000ff0800720c */ /* 0x000fc40003f45270 */
[----:B------:R-:W-:Y:S02]  /*04a0*/  ISETP.GE.U32.AND P3, PT, R33, 0x2, PT ;  /* 0x000000022100780c */ /* 0x000fe40003f66070 */
[----:B0-----:R-:W-:Y:S02]  /*04b0*/  ISETP.NE.OR P0, PT, R6, RZ, !P0 ;  /* 0x000000ff0600720c */ /* 0x001fe40004705670 */
[----:B-----5:R-:W-:Y:S02]  /*04c0*/  ISETP.NE.OR P1, PT, R3, RZ, !P1 ;  /* 0x000000ff0300720c */ /* 0x020fe40004f25670 */
[----:B------:R-:W-:-:S04]  /*04d0*/  SHF.R.S32.HI R3, RZ, 0x1f, R2 ;  /* 0x0000001fff037819 */ /* 0x000fc80000011402 */
[----:B------:R-:W-:-:S05]  /*04e0*/  LEA.HI R3, R3, R2, RZ, 0x2 ;  /* 0x0000000203037211 */ /* 0x000fca00078f10ff */
[----:B------:R-:W-:Y:S01]  /*04f0*/  VOTEU.ALL UP0, P0 ;  /* 0x00000000003f7886 */ /* 0x000fe20000000000 */
[----:B------:R-:W-:Y:S01]  /*0500*/  LOP3.LUT R3, R3, 0xfffffffc, RZ, 0xc0, !PT ;  /* 0xfffffffc03037812 */ /* 0x000fe200078ec0ff */
[----:B------:R-:W-:-:S03]  /*0510*/  VOTEU.ALL UP1, P1 ;  /* 0x00000000003f7886 */ /* 0x000fc60000820000 */
[----:B------:R-:W0:Y:S01]  /*0520*/  @!UP0 S2UR UR7, SR_CgaCtaId ;  /* 0x00000000000789c3 */ /* 0x000e220000008800 */
[----:B------:R-:W-:Y:S01]  /*0530*/  @!UP0 UMOV UR6, 0x400 ;  /* 0x0000040000068882 */ /* 0x000fe20000000000 */
[----:B------:R-:W-:-:S04]  /*0540*/  @!UP0 UIADD3 UR4, -UR4, 0x100000, URZ ;  /* 0x0010000004048890 */ /* 0x000fc8000fffe13f */
[----:B------:R-:W-:Y:S02]  /*0550*/  @!UP0 USHF.L.U32 UR5, UR4, 0xb, URZ ;  /* 0x0000000b04058899 */ /* 0x000fe4000800063f */
[----:B------:R-:W-:Y:S01]  /*0560*/  @!UP0 USHF.L.U32 UR4, UR4, 0x1, URZ ;  /* 0x0000000104048899 */ /* 0x000fe2000800063f */
[----:B------:R-:W-:Y:S01]  /*0570*/  IMAD.IADD R0, R2, 0x1, -R3 ;  /* 0x0000000102007824 */ /* 0x000fe200078e0a03 */
[----:B------:R-:W-:Y:S01]  /*0580*/  @!UP1 UMOV UR9, 0x400 ;  /* 0x0000040000099882 */ /* 0x000fe20000000000 */
[----:B------:R-:W-:Y:S01]  /*0590*/  VOTEU.ALL UP2, P1 ;  /* 0x00000000003f7886 */ /* 0x000fe20000840000 */
[----:B------:R-:W-:Y:S01]  /*05a0*/  VOTEU.ALL UP3, P1 ;  /* 0x00000000003f7886 */ /* 0x000fe20000860000 */
[----:B------:R-:W-:Y:S01]  /*05b0*/  VOTEU.ALL UP4, P1 ;  /* 0x00000000003f7886 */ /* 0x000fe20000880000 */
[----:B------:R-:W5:Y:S01]  /*05c0*/  @!UP1 S2UR UR10, SR_CgaCtaId ;  /* 0x00000000000a99c3 */ /* 0x000f620000008800 */
[----:B------:R-:W-:Y:S01]  /*05d0*/  VOTEU.ALL UP5, P1 ;  /* 0x00000000003f7886 */ /* 0x000fe200008a0000 */
[----:B------:R-:W-:-:S04]  /*05e0*/  SHF.R.S32.HI R3, RZ, 0x1f, R4 ;  /* 0x0000001fff037819 */ /* 0x000fc80000011404 */
[----:B------:R-:W-:-:S04]  /*05f0*/  LEA.HI R3, R3, R4, RZ, 0x7 ;  /* 0x0000000403037211 */ /* 0x000fc800078f38ff */
[----:B------:R-:W-:-:S05]  /*0600*/  LOP3.LUT R3, R3, 0xffffff80, RZ, 0xc0, !PT ;  /* 0xffffff8003037812 */ /* 0x000fca00078ec0ff */
[----:B------:R-:W-:Y:S01]  /*0610*/  IMAD.IADD R3, R4, 0x1, -R3 ;  /* 0x0000000104037824 */ /* 0x000fe200078e0a03 */
[----:B0-----:R-:W-:Y:S02]  /*0620*/  @!UP0 ULEA UR8, UR7, UR6, 0x18 ;  /* 0x0000000607088291 */ /* 0x001fe4000f8ec03f */
[----:B------:R-:W-:-:S04]  /*0630*/  @!UP1 UIADD3 UR6, -UR11, 0x100000, URZ ;  /* 0x001000000b069890 */ /* 0x000fc8000fffe13f */
[----:B------:R-:W-:Y:S02]  /*0640*/  @!UP1 USHF.L.U32 UR7, UR6, 0xb, URZ ;  /* 0x0000000b06079899 */ /* 0x000fe4000800063f */
[----:B------:R-:W-:Y:S01]  /*0650*/  @!UP1 USHF.L.U32 UR6, UR6, 0x1, URZ ;  /* 0x0000000106069899 */ /* 0x000fe2000800063f */
[----:B------:R-:W-:Y:S01]  /*0660*/  VOTEU.ALL UP0, P0 ;  /* 0x00000000003f7886 */ /* 0x000fe20000000000 */
[----:B-----5:R-:W-:Y:S01]  /*0670*/  @!UP1 ULEA UR9, UR10, UR9, 0x18 ;  /* 0x000000090a099291 */ /* 0x020fe2000f8ec03f */
[----:B------:R-:W-:Y:S02]  /*0680*/  VOTEU.ALL UP1, P0 ;  /* 0x00000000003f7886 */ /* 0x000fe40000020000 */
[----:B------:R-:W-:Y:S01]  /*0690*/  ULDC.64 UR10, c[0x0][0x598] ;  /* 0x00016600000a7ab9 */ /* 0x000fe20000000a00 */
[----:B------:R-:W-:Y:S01]  /*06a0*/  ISETP.NE.AND P0, PT, R0, 0x3, PT ;  /* 0x000000030000780c */ /* 0x000fe20003f05270 */
[----:B------:R-:W0:Y:S02]  /*06b0*/  FENCE.VIEW.ASYNC.S ;  /* 0x00000000000073c6 */ /* 0x000e240000000000 */
[----:B0-----:R0:W1:Y:S01]  /*06c0*/  @!UP0 SYNCS.EXCH.64 URZ, [UR8+0xe0], UR4 ;  /* 0x0000e004083f85b2 */ /* 0x0010620008000100 */
[----:B------:R-:W-:-:S02]  /*06d0*/  ISETP.NE.U32.AND P1, PT, RZ, UR10, PT ;  /* 0x0000000aff007c0c */ /* 0x000fc4000bf25070 */
[----:B------:R-:W-:Y:S02]  /*06e0*/  ISETP.EQ.OR P0, PT, R0, RZ, !P0 ;  /* 0x000000ff0000720c */ /* 0x000fe40004702670 */
[----:B------:R-:W-:Y:S02]  /*06f0*/  ISETP.NE.AND.EX P1, PT, RZ, UR11, PT, P1 ;  /* 0x0000000bff007c0c */ /* 0x000fe4000bf25310 */
[----:B------:R-:W-:-:S04]  /*0700*/  ISETP.EQ.AND P0, PT, R8, RZ, P0 ;  /* 0x000000ff0800720c */ /* 0x000fc80000702270 */
[----:B------:R-:W-:-:S04]  /*0710*/  SEL R16, RZ, 0x1, !P0 ;  /* 0x00000001ff107807 */ /* 0x000fc80004000000 */
[----:B------:R-:W-:Y:S01]  /*0720*/  SEL R16, R16, 0x2, P3 ;  /* 0x0000000210107807 */ /* 0x000fe20001800000 */
[----:B------:R0:W1:Y:S01]  /*0730*/  @!UP1 SYNCS.EXCH.64 URZ, [UR8+0xe8], UR4 ;  /* 0x0000e804083f95b2 */ /* 0x0000620008000100 */
[----:B------:R-:W-:Y:S01]  /*0740*/  NOP ;  /* 0x0000000000007918 */ /* 0x000fe20000000000 */
[----:B------:R0:W1:Y:S01]  /*0750*/  @!UP2 SYNCS.EXCH.64 URZ, [UR9+0xc0], UR6 ;  /* 0x0000c006093fa5b2 */ /* 0x0000620008000100 */
[----:B------:R0:W1:Y:S01]  /*0760*/  @!UP3 SYNCS.EXCH.64 URZ, [UR9+0xc8], UR6 ;  /* 0x0000c806093fb5b2 */ /* 0x0000620008000100 */
[----:B------:R0:W1:Y:S01]  /*0770*/  @!UP4 SYNCS.EXCH.64 URZ, [UR9+0xd0], UR6 ;  /* 0x0000d006093fc5b2 */ /* 0x0000620008000100 */
[----:B------:R0:W1:Y:S01]  /*0780*/  @!UP5 SYNCS.EXCH.64 URZ, [UR9+0xd8], UR6 ;  /* 0x0000d806093fd5b2 */ /* 0x0000620008000100 */
[----:B------:R-:W-:Y:S01]  /*0790*/  NOP ;  /* 0x0000000000007918 */ /* 0x000fe20000000000 */
[----:B-1234-:R-:W-:Y:S06]  /*07a0*/  BAR.SYNC.DEFER_BLOCKING 0x0 ;  /* 0x0000000000007b1d */ /* 0x01efec0000010000 */
[----:B0-----:R-:W-:Y:S05]  /*07b0*/  @!P1 BRA `(.L_x_4) ;  /* 0x00000000001c9947 */ /* 0x001fea0003800000 */
[----:B------:R-:W0:Y:S02]  /*07c0*/  LDC.64 R6, c[0x0][0x598] ;  /* 0x00016600ff067b82 */ /* 0x000e240000000a00 */
[----:B0-----:R-:W2:Y:S02]  /*07d0*/  LDG.E.64 R6, desc[UR36][R6.64] ;  /* 0x0000002406067981 */ /* 0x001ea4000c1e1b00 */
[----:B--2---:R-:W-:-:S04]  /*07e0*/  ISETP.NE.U32.AND P0, PT, R6, RZ, PT ;  /* 0x000000ff0600720c */ /* 0x004fc80003f05070 */
[----:B------:R-:W-:-:S13]  /*07f0*/  ISETP.NE.AND.EX P0, PT, R7, RZ, PT, P0 ;  /* 0x000000ff0700720c */ /* 0x000fda0003f05300 */
[----:B------:R-:W-:Y:S05]  /*0800*/  @!P0 BRA `(.L_x_4) ;  /* 0x0000000000088947 */ /* 0x000fea0003800000 */
[----:B------:R1:W5:Y:S01]  /*0810*/  LD.E R153, desc[UR36][R6.64] ;  /* 0x0000002406997980 */ /* 0x000362000c101900 */
[----:B------:R-:W-:Y:S05]  /*0820*/  BRA `(.L_x_5) ;  /* 0x0000000000247947 */ /* 0x000fea0003800000 */
.L_x_4:
[----:B------:R-:W-:Y:S02]  /*0830*/  ULDC.64 UR4, c[0x0][0x588] ;  /* 0x0001620000047ab9 */ /* 0x000fe40000000a00 */
[----:B------:R-:W-:-:S04]  /*0840*/  ISETP.NE.U32.AND P0, PT, RZ, UR4, PT ;  /* 0x00000004ff007c0c */ /* 0x000fc8000bf05070 */
[----:B------:R-:W-:-:S13]  /*0850*/  ISETP.NE.AND.EX P0, PT, RZ, UR5, PT, P0 ;  /* 0x00000005ff007c0c */ /* 0x000fda000bf05300 */
[----:B------:R-:W-:Y:S05]  /*0860*/  @!P0 BRA `(.L_x_6) ;  /* 0x00000000000c8947 */ /* 0x000fea0003800000 */
[----:B------:R-:W0:Y:S02]  /*0870*/  LDC.64 R6, c[0x0][0x588] ;  /* 0x00016200ff067b82 */ /* 0x000e240000000a00 */
[----:B0-----:R0:W5:Y:S01]  /*0880*/  LDG.E R153, desc[UR36][R6.64] ;  /* 0x0000002406997981 */ /* 0x001162000c1e1900 */
[----:B------:R-:W-:Y:S05]  /*0890*/  BRA `(.L_x_5) ;  /* 0x0000000000087947 */ /* 0x000fea0003800000 */
.L_x_6:
[----:B------:R-:W-:Y:S02]  /*08a0*/  ULDC UR4, c[0x0][0x580] ;  /* 0x0001600000047ab9 */ /* 0x000fe40000000800 */
[----:B------:R-:W-:-:S07]  /*08b0*/  IMAD.U32 R153, RZ, RZ, UR4 ;  /* 0x00000004ff997e24 */ /* 0x000fce000f8e00ff */
.L_x_5:
[----:B------:R-:W-:Y:S02]  /*08c0*/  ULDC.64 UR4, c[0x0][0x5a0] ;  /* 0x0001680000047ab9 */ /* 0x000fe40000000a00 */
[----:B------:R-:W-:-:S04]  /*08d0*/  ISETP.NE.U32.AND P0, PT, RZ, UR4, PT ;  /* 0x00000004ff007c0c */ /* 0x000fc8000bf05070 */
[----:B------:R-:W-:-:S13]  /*08e0*/  ISETP.NE.AND.EX P0, PT, RZ, UR5, PT, P0 ;  /* 0x00000005ff007c0c */ /* 0x000fda000bf05300 */
[----:B------:R-:W-:Y:S05]  /*08f0*/  @!P0 BRA `(.L_x_7) ;  /* 0x00000000001c8947 */ /* 0x000fea0003800000 */
[----:B01----:R-:W0:Y:S02]  /*0900*/  LDC.64 R6, c[0x0][0x5a0] ;  /* 0x00016800ff067b82 */ /* 0x003e240000000a00 */
[----:B0-----:R-:W2:Y:S02]  /*0910*/  LDG.E.64 R6, desc[UR36][R6.64] ;  /* 0x0000002406067981 */ /* 0x001ea4000c1e1b00 */
[----:B--2---:R-:W-:-:S04]  /*0920*/  ISETP.NE.U32.AND P0, PT, R6, RZ, PT ;  /* 0x000000ff0600720c */ /* 0x004fc80003f05070 */
[----:B------:R-:W-:-:S13]  /*0930*/  ISETP.NE.AND.EX P0, PT, R7, RZ, PT, P0 ;  /* 0x000000ff0700720c */ /* 0x000fda0003f05300 */
[----:B------:R-:W-:Y:S05]  /*0940*/  @!P0 BRA `(.L_x_7) ;  /* 0x0000000000088947 */ /* 0x000fea0003800000 */
[----:B------:R3:W5:Y:S01]  /*0950*/  LD.E R152, desc[UR36][R6.64] ;  /* 0x0000002406987980 */ /* 0x000762000c101900 */
[----:B------:R-:W-:Y:S05]  /*0960*/  BRA `(.L_x_8) ;  /* 0x0000000000247947 */ /* 0x000fea0003800000 */
.L_x_7:
[----:B------:R-:W-:Y:S02]  /*0970*/  ULDC.64 UR4, c[0x0][0x590] ;  /* 0x0001640000047ab9 */ /* 0x000fe40000000a00 */
[----:B------:R-:W-:-:S04]  /*0980*/  ISETP.NE.U32.AND P0, PT, RZ, UR4, PT ;  /* 0x00000004ff007c0c */ /* 0x000fc8000bf05070 */
[----:B------:R-:W-:-:S13]  /*0990*/  ISETP.NE.AND.EX P0, PT, RZ, UR5, PT, P0 ;  /* 0x00000005ff007c0c */ /* 0x000fda000bf05300 */
[----:B------:R-:W-:Y:S05]  /*09a0*/  @!P0 BRA `(.L_x_9) ;  /* 0x00000000000c8947 */ /* 0x000fea0003800000 */
[----:B01----:R-:W0:Y:S02]  /*09b0*/  LDC.64 R6, c[0x0][0x590] ;  /* 0x00016400ff067b82 */ /* 0x003e240000000a00 */
[----:B0-----:R2:W5:Y:S01]  /*09c0*/  LDG.E R152, desc[UR36][R6.64] ;  /* 0x0000002406987981 */ /* 0x001562000c1e1900 */
[----:B------:R-:W-:Y:S05]  /*09d0*/  BRA `(.L_x_8) ;  /* 0x0000000000087947 */ /* 0x000fea0003800000 */
.L_x_9:
[----:B------:R-:W-:Y:S02]  /*09e0*/  ULDC UR4, c[0x0][0x584] ;  /* 0x0001610000047ab9 */ /* 0x000fe40000000800 */
[----:B------:R-:W-:-:S07]  /*09f0*/  IMAD.U32 R152, RZ, RZ, UR4 ;  /* 0x00000004ff987e24 */ /* 0x000fce000f8e00ff */
.L_x_8:
[----:B------:R-:W4:Y:S01]  /*0a00*/  LDC R2, c[0x0][0x65c] ;  /* 0x00019700ff027b82 */ /* 0x000f220000000800 */
[----:B------:R-:W4:Y:S01]  /*0a10*/  S2R R14, SR_CTAID.Y ;  /* 0x00000000000e7919 */ /* 0x000f220000002600 */
[----:B------:R-:W-:Y:S01]  /*0a20*/  ULDC UR6, c[0x0][0x28c] ;  /* 0x0000a30000067ab9 */ /* 0x000fe20000000800 */
[----:B------:R-:W-:Y:S01]  /*0a30*/  ISETP.NE.AND P0, PT, R8, 0x2, PT ;  /* 0x000000020800780c */ /* 0x000fe20003f05270 */
[----:B------:R-:W-:Y:S01]  /*0a40*/  UIADD3 UR6, UR6, 0x1f, URZ ;  /* 0x0000001f06067890 */ /* 0x000fe2000fffe03f */
[----:B0123--:R-:W0:Y:S01]  /*0a50*/  S2R R6, SR_CTAID.X ;  /* 0x0000000000067919 */ /* 0x00fe220000002500 */
[----:B------:R-:W-:Y:S01]  /*0a60*/  IMAD.MOV.U32 R7, RZ, RZ, RZ ;  /* 0x000000ffff077224 */ /* 0x000fe200078e00ff */
[----:B------:R-:W-:Y:S01]  /*0a70*/  UMOV UR39, URZ ;  /* 0x0000003f00277c82 */ /* 0x000fe20008000000 */
[----:B------:R-:W-:Y:S01]  /*0a80*/  USHF.R.S32.HI UR7, URZ, 0x1f, UR6 ;  /* 0x0000001f3f077899 */ /* 0x000fe20008011406 */
[----:B------:R-:W-:Y:S01]  /*0a90*/  UMOV UR38, URZ ;  /* 0x0000003f00267c82 */ /* 0x000fe20008000000 */
[----:B------:R-:W-:-:S02]  /*0aa0*/  ULDC.64 UR8, c[0x0][0x650] ;  /* 0x0001940000087ab9 */ /* 0x000fc40000000a00 */
[----:B------:R-:W-:-:S04]  /*0ab0*/  ULEA.HI UR7, UR7, UR6, URZ, 0x5 ;  /* 0x0000000607077291 */ /* 0x000fc8000f8f283f */
[----:B------:R-:W-:Y:S01]  /*0ac0*/  USHF.R.S32.HI UR40, URZ, 0x5, UR7 ;  /* 0x000000053f287899 */ /* 0x000fe20008011407 */
[----:B----4-:R-:W-:-:S13]  /*0ad0*/  ISETP.NE.AND P1, PT, R2, 0x1, PT ;  /* 0x000000010200780c */ /* 0x010fda0003f25270 */
[----:B------:R-:W0:Y:S01]  /*0ae0*/  @P1 LDC R19, c[0x0][0x10] ;  /* 0x00000400ff131b82 */ /* 0x000e220000000800 */
[----:B------:R-:W-:Y:S02]  /*0af0*/  @P1 IMAD.MOV.U32 R8, RZ, RZ, R14 ;  /* 0x000000ffff081224 */ /* 0x000fe400078e000e */
[----:B------:R-:W-:Y:S02]  /*0b00*/  @P1 IMAD.MOV.U32 R9, RZ, RZ, RZ ;  /* 0x000000ffff091224 */ /* 0x000fe400078e00ff */
[----:B------:R-:W-:-:S03]  /*0b10*/  @P1 IMAD.MOV.U32 R17, RZ, RZ, RZ ;  /* 0x000000ffff111224 */ /* 0x000fc600078e00ff */
[----:B------:R-:W1:Y:S01]  /*0b20*/  @!P1 LDC R11, c[0x0][0xc] ;  /* 0x00000300ff0b9b82 */ /* 0x000e620000000800 */
[----:B------:R-:W-:Y:S01]  /*0b30*/  ULDC UR4, c[0x0][0xc] ;  /* 0x0000030000047ab9 */ /* 0x000fe20000000800 */
[----:B------:R-:W-:Y:S02]  /*0b40*/  ULDC UR5, c[0x0][0x10] ;  /* 0x0000040000057ab9 */ /* 0x000fe40000000800 */
[----:B------:R-:W-:-:S04]  /*0b50*/  UIMAD.WIDE.U32 UR4, UR4, UR5, URZ ;  /* 0x00000005040472a5 */ /* 0x000fc8000f8e003f */
[----:B------:R-:W2:Y:S01]  /*0b60*/  LDC R2, c[0x0][0x14] ;  /* 0x00000500ff027b82 */ /* 0x000ea20000000800 */
[----:B0-----:R-:W-:-:S04]  /*0b70*/  @P1 IMAD.WIDE.U32 R18, R6, R19, R8 ;  /* 0x0000001306121225 */ /* 0x001fc800078e0008 */
[----:B------:R-:W-:Y:S02]  /*0b80*/  @P1 IMAD.IADD R17, R19, 0x1, R17 ;  /* 0x0000000113111824 */ /* 0x000fe400078e0211 */
[----:B-1----:R-:W-:-:S04]  /*0b90*/  @!P1 IMAD.WIDE.U32 R8, R11, R14, R6 ;  /* 0x0000000e0b089225 */ /* 0x002fc800078e0006 */
[----:B------:R-:W-:Y:S02]  /*0ba0*/  @!P1 IMAD.MOV.U32 R18, RZ, RZ, R8 ;  /* 0x000000ffff129224 */ /* 0x000fe400078e0008 */
[----:B------:R-:W-:Y:S02]  /*0bb0*/  @!P1 IMAD.MOV.U32 R17, RZ, RZ, R9 ;  /* 0x000000ffff119224 */ /* 0x000fe400078e0009 */
[----:B--2---:R-:W-:-:S04]  /*0bc0*/  IMAD.WIDE.U32 R12, R2, UR4, RZ ;  /* 0x00000004020c7c25 */ /* 0x004fc8000f8e00ff */
[----:B------:R-:W-:Y:S01]  /*0bd0*/  IMAD R23, R2, UR5, RZ ;  /* 0x0000000502177c24 */ /* 0x000fe2000f8e02ff */
[----:B------:R0:W-:Y:S03]  /*0be0*/  STL.64 [R1], R12 ;  /* 0x0000000c01007387 */ /* 0x0001e60000100a00 */
[----:B------:R-:W-:Y:S01]  /*0bf0*/  IMAD.IADD R23, R13, 0x1, R23 ;  /* 0x000000010d177824 */ /* 0x000fe200078e0217 */
[----:B------:R-:W-:Y:S06]  /*0c00*/  @P0 BRA `(.L_x_10) ;  /* 0x0000000000200947 */ /* 0x000fec0003800000 */
[----:B------:R-:W-:Y:S01]  /*0c10*/  UISETP.GE.U32.AND UP0, UPT, UR40, 0xb, UPT ;  /* 0x0000000b2800788c */ /* 0x000fe2000bf06070 */
[----:B------:R-:W-:Y:S01]  /*0c20*/  IADD3 R18, P0, R18, R12, RZ ;  /* 0x0000000c12127210 */ /* 0x000fe20007f1e0ff */
[----:B------:R-:W-:Y:S01]  /*0c30*/  UIMAD.WIDE.U32 UR4, UR40, -0x45d1745d, URZ ;  /* 0xba2e8ba3280478a5 */ /* 0x000fe2000f8e003f */
[----:B------:R-:W-:-:S03]  /*0c40*/  UMOV UR38, URZ ;  /* 0x0000003f00267c82 */ /* 0x000fc60008000000 */
[----:B------:R-:W-:Y:S01]  /*0c50*/  USHF.R.U32.HI UR4, URZ, 0x3, UR5 ;  /* 0x000000033f047899 */ /* 0x000fe20008011605 */
[----:B------:R-:W-:-:S03]  /*0c60*/  IMAD.X R17, R23, 0x1, R17, P0 ;  /* 0x0000000117117824 */ /* 0x000fc600000e0611 */
[----:B------:R-:W-:Y:S02]  /*0c70*/  UIMAD UR39, UR4, -0xb, UR40 ;  /* 0xfffffff5042778a4 */ /* 0x000fe4000f8e0228 */
[----:B------:R-:W-:-:S12]  /*0c80*/  @UP0 ULOP3.LUT UR38, UR4, 0x1, URZ, 0xc0, !UPT ;  /* 0x0000000104260892 */ /* 0x000fd8000f8ec03f */
.L_x_10:
[----:B------:R-:W-:Y:S01]  /*0c90*/  ISETP.GE.U32.AND P0, PT, R18, UR8, PT ;  /* 0x0000000812007c0c */ /* 0x000fe2000bf06070 */
[----:B------:R-:W-:Y:S01]  /*0ca0*/  IMAD.MOV.U32 R19, RZ, RZ, -0x1 ;  /* 0xffffffffff137424 */ /* 0x000fe200078e00ff */
[----:B------:R-:W-:Y:S01]  /*0cb0*/  PRMT R8, RZ, 0x7610, R8 ;  /* 0x00007610ff087816 */ /* 0x000fe20000000008 */
[----:B------:R-:W-:Y:S01]  /*0cc0*/  IMAD.MOV.U32 R22, RZ, RZ, -0x1 ;  /* 0xffffffffff167424 */ /* 0x000fe200078e00ff */
[----:B------:R-:W-:Y:S01]  /*0cd0*/  ISETP.GE.U32.AND.EX P0, PT, R17, UR9, PT, P0 ;  /* 0x0000000911007c0c */ /* 0x000fe2000bf06100 */
[----:B------:R-:W-:-:S12]  /*0ce0*/  IMAD.MOV.U32 R2, RZ, RZ, -0x1 ;  /* 0xffffffffff027424 */ /* 0x000fd800078e00ff */
[----:B------:R-:W-:Y:S05]  /*0cf0*/  @P0 BRA `(.L_x_11) ;  /* 0x00000004005c0947 */ /* 0x000fea0003800000 */
[----:B------:R-:W1:Y:S01]  /*0d00*/  LDC.64 R20, c[0x0][0x628] ;  /* 0x00018a00ff147b82 */ /* 0x000e620000000a00 */
[----:B------:R-:W-:Y:S02]  /*0d10*/  IMAD.MOV.U32 R8, RZ, RZ, R18 ;  /* 0x000000ffff087224 */ /* 0x000fe400078e0012 */
[----:B------:R-:W-:-:S05]  /*0d20*/  IMAD.MOV.U32 R9, RZ, RZ, R17 ;  /* 0x000000ffff097224 */ /* 0x000fca00078e0011 */
[----:B------:R-:W2:Y:S08]  /*0d30*/  LDC R2, c[0x0][0x630] ;  /* 0x00018c00ff027b82 */ /* 0x000eb00000000800 */
[----:B------:R-:W3:Y:S01]  /*0d40*/  LDC.64 R24, c[0x0][0x620] ;  /* 0x00018800ff187b82 */ /* 0x000ee20000000a00 */
[----:B-1----:R-:W-:-:S04]  /*0d50*/  ISETP.NE.U32.AND P0, PT, R20, RZ, PT ;  /* 0x000000ff1400720c */ /* 0x002fc80003f05070 */
[----:B------:R-:W-:-:S13]  /*0d60*/  ISETP.NE.AND.EX P0, PT, R21, RZ, PT, P0 ;  /* 0x000000ff1500720c */ /* 0x000fda0003f05300 */
[----:B--23--:R-:W-:Y:S05]  /*0d70*/  @!P0 BRA `(.L_x_12) ;  /* 0x0000000000288947 */ /* 0x00cfea0003800000 */
[----:B0-----:R-:W0:Y:S02]  /*0d80*/  LDC R13, c[0x0][0x634] ;  /* 0x00018d00ff0d7b82 */ /* 0x001e240000000800 */
[----:B0-----:R-:W-:-:S05]  /*0d90*/  IADD3 R13, P0, R18, R13, RZ ;  /* 0x0000000d120d7210 */ /* 0x001fca0007f1e0ff */
[----:B------:R-:W-:-:S04]  /*0da0*/  IMAD.X R15, RZ, RZ, R17, P0 ;  /* 0x000000ffff0f7224 */ /* 0x000fc800000e0611 */
[----:B------:R-:W-:-:S04]  /*0db0*/  IMAD.WIDE.U32 R8, R15, R20, RZ ;  /* 0x000000140f087225 */ /* 0x000fc800078e00ff */
[----:B------:R-:W-:-:S04]  /*0dc0*/  IMAD.WIDE.U32 R10, P0, R13, R21, R8 ;  /* 0x000000150d0a7225 */ /* 0x000fc80007800008 */
[----:B------:R-:W-:-:S04]  /*0dd0*/  IMAD.WIDE.U32 R8, R13, R20, RZ ;  /* 0x000000140d087225 */ /* 0x000fc800078e00ff */
[----:B------:R-:W-:Y:S01]  /*0de0*/  IMAD.X R13, RZ, RZ, RZ, P0 ;  /* 0x000000ffff0d7224 */ /* 0x000fe200000e06ff */
[----:B------:R-:W-:Y:S01]  /*0df0*/  IADD3 RZ, P0, R9, R10, RZ ;  /* 0x0000000a09ff7210 */ /* 0x000fe20007f1e0ff */
[----:B------:R-:W-:-:S04]  /*0e00*/  IMAD.MOV.U32 R12, RZ, RZ, R11 ;  /* 0x000000ffff0c7224 */ /* 0x000fc800078e000b */
[----:B------:R-:W-:-:S08]  /*0e10*/  IMAD.WIDE.U32.X R8, R15, R21, R12, P0 ;  /* 0x000000150f087225 */ /* 0x000fd000000e040c */
.L_x_12:
[-CC-:B------:R-:W-:Y:S01]  /*0e20*/  SHF.R.U64 R31, R8, R2.reuse, R9.reuse ;  /* 0x00000002081f7219 */ /* 0x180fe20000001209 */
[----:B0-----:R-:W0:Y:S01]  /*0e30*/  LDC R12, c[0x0][0x618] ;  /* 0x00018600ff0c7b82 */ /* 0x001e220000000800 */
[----:B------:R-:W-:Y:S01]  /*0e40*/  SHF.R.U32.HI R7, RZ, R2, R9 ;  /* 0x00000002ff077219 */ /* 0x000fe20000011609 */
[----:B------:R-:W-:Y:S01]  /*0e50*/  ULDC UR4, c[0x0][0x150] ;  /* 0x0000540000047ab9 */ /* 0x000fe20000000800 */
[----:B------:R-:W-:Y:S01]  /*0e60*/  IADD3 R11, P0, RZ, -R31, RZ ;  /* 0x8000001fff0b7210 */ /* 0x000fe20007f1e0ff */
[----:B------:R-:W-:Y:S01]  /*0e70*/  IMAD.MOV.U32 R19, RZ, RZ, R17 ;  /* 0x000000ffff137224 */ /* 0x000fe200078e0011 */
[----:B------:R-:W-:-:S03]  /*0e80*/  I2FP.F32.U32 R2, R6 ;  /* 0x0000000600027245 */ /* 0x000fc60000201000 */
[----:B------:R-:W1:Y:S01]  /*0e90*/  LDC.64 R26, c[0x0][0x640] ;  /* 0x00019000ff1a7b82 */ /* 0x000e620000000a00 */
[----:B------:R-:W-:Y:S02]  /*0ea0*/  IMAD.X R13, RZ, RZ, ~R7, P0 ;  /* 0x000000ffff0d7224 */ /* 0x000fe400000e0e07 */
[----:B------:R-:W-:Y:S01]  /*0eb0*/  FMUL R2, R2, UR4 ;  /* 0x0000000402027c20 */ /* 0x000fe20008400000 */
[----:B------:R-:W-:Y:S01]  /*0ec0*/  IMAD.WIDE.U32 R8, R11, R24, R18 ;  /* 0x000000180b087225 */ /* 0x000fe200078e0012 */
[----:B------:R-:W-:-:S03]  /*0ed0*/  ULDC UR4, c[0x0][0x154] ;  /* 0x0000550000047ab9 */ /* 0x000fc60000000800 */
[----:B------:R-:W-:Y:S01]  /*0ee0*/  IMAD R10, R13, R24, RZ ;  /* 0x000000180d0a7224 */ /* 0x000fe200078e02ff */
[----:B------:R-:W2:Y:S01]  /*0ef0*/  LDC R7, c[0x0][0x144] ;  /* 0x00005100ff077b82 */ /* 0x000ea20000000800 */
[----:B------:R-:W3:Y:S02]  /*0f00*/  F2I.U32.TRUNC.NTZ R2, R2 ;  /* 0x0000000200027305 */ /* 0x000ee4000020f000 */
[----:B------:R-:W-:-:S04]  /*0f10*/  IMAD R11, R11, R25, R10 ;  /* 0x000000190b0b7224 */ /* 0x000fc800078e020a */
[----:B------:R-:W-:Y:S01]  /*0f20*/  IMAD.IADD R9, R9, 0x1, R11 ;  /* 0x0000000109097824 */ /* 0x000fe200078e020b */
[----:B------:R-:W4:Y:S01]  /*0f30*/  LDC R22, c[0x0][0x608] ;  /* 0x00018200ff167b82 */ /* 0x000f220000000800 */
[----:B------:R-:W-:-:S03]  /*0f40*/  IMAD.MOV.U32 R11, RZ, RZ, -0x1 ;  /* 0xffffffffff0b7424 */ /* 0x000fc600078e00ff */
[--C-:B0-----:R-:W-:Y:S02]  /*0f50*/  SHF.R.U64 R20, R8, R12, R9.reuse ;  /* 0x0000000c08147219 */ /* 0x101fe40000001209 */
[----:B------:R-:W-:Y:S02]  /*0f60*/  I2FP.F32.U32 R8, R14 ;  /* 0x0000000e00087245 */ /* 0x000fe40000201000 */
[----:B------:R-:W0:Y:S01]  /*0f70*/  LDC R24, c[0x0][0x658] ;  /* 0x00019600ff187b82 */ /* 0x000e220000000800 */
[----:B-1----:R-:W-:Y:S01]  /*0f80*/  ISETP.NE.U32.AND P0, PT, R26, RZ, PT ;  /* 0x000000ff1a00720c */ /* 0x002fe20003f05070 */
[----:B---3--:R-:W-:Y:S02]  /*0f90*/  IMAD.MOV R10, RZ, RZ, -R2 ;  /* 0x000000ffff0a7224 */ /* 0x008fe400078e0a02 */
[----:B------:R-:W-:Y:S01]  /*0fa0*/  FMUL R8, R8, UR4 ;  /* 0x0000000408087c20 */ /* 0x000fe20008400000 */
[----:B------:R-:W-:Y:S02]  /*0fb0*/  SHF.R.U32.HI R9, RZ, R12, R9 ;  /* 0x0000000cff097219 */ /* 0x000fe40000011609 */
[----:B------:R-:W-:Y:S01]  /*0fc0*/  ISETP.NE.AND.EX P0, PT, R27, RZ, PT, P0 ;  /* 0x000000ff1b00720c */ /* 0x000fe20003f05300 */
[----:B------:R1:W3:Y:S01]  /*0fd0*/  F2I.U32.TRUNC.NTZ R15, R8 ;  /* 0x00000008000f7305 */ /* 0x0002e2000020f000 */
[----:B------:R-:W1:Y:S01]  /*0fe0*/  LDC R19, c[0x0][0x148] ;  /* 0x00005200ff137b82 */ /* 0x000e620000000800 */
[----:B--2---:R-:W-:-:S07]  /*0ff0*/  IMAD R2, R7, R10, R6 ;  /* 0x0000000a07027224 */ /* 0x004fce00078e0206 */
[----:B------:R-:W2:Y:S01]  /*1000*/  LDC R25, c[0x0][0x600] ;  /* 0x00018000ff197b82 */ /* 0x000ea20000000800 */
[-CC-:B----4-:R-:W-:Y:S02]  /*1010*/  SHF.R.U64 R32, R20, R22.reuse, R9.reuse ;  /* 0x0000001614207219 */ /* 0x190fe40000001209 */
[----:B------:R-:W-:Y:S01]  /*1020*/  SHF.R.U32.HI R7, RZ, R22, R9 ;  /* 0x00000016ff077219 */ /* 0x000fe20000011609 */
[----:B------:R-:W-:-:S04]  /*1030*/  IMAD.MOV.U32 R9, RZ, RZ, 0x1 ;  /* 0x00000001ff097424 */ /* 0x000fc800078e00ff */
[----:B------:R-:W4:Y:S01]  /*1040*/  LDC R28, c[0x0][0x648] ;  /* 0x00019200ff1c7b82 */ /* 0x000f220000000800 */
[-C--:B0-----:R-:W-:Y:S02]  /*1050*/  SHF.L.U32 R6, R11, R24.reuse, RZ ;  /* 0x000000180b067219 */ /* 0x081fe400000006ff */
[--C-:B------:R-:W-:Y:S02]  /*1060*/  SHF.R.U64 R22, R32, R24, R7.reuse ;  /* 0x0000001820167219 */ /* 0x100fe40000001207 */
[----:B------:R-:W-:Y:S02]  /*1070*/  LOP3.LUT R13, RZ, R6, RZ, 0x33, !PT ;  /* 0x00000006ff0d7212 */ /* 0x000fe400078e33ff */
[-C--:B------:R-:W-:Y:S01]  /*1080*/  SHF.R.U32.HI R7, RZ, R24.reuse, R7 ;  /* 0x00000018ff077219 */ /* 0x080fe20000011607 */
[----:B------:R-:W0:Y:S01]  /*1090*/  LDC R29, c[0x0][0x638] ;  /* 0x00018e00ff1d7b82 */ /* 0x000e220000000800 */
[----:B------:R-:W-:Y:S01]  /*10a0*/  SHF.L.U32 R12, R9, R24, RZ ;  /* 0x00000018090c7219 */ /* 0x000fe200000006ff */
[----:B------:R-:W-:-:S06]  /*10b0*/  IMAD.MOV.U32 R6, RZ, RZ, R22 ;  /* 0x000000ffff067224 */ /* 0x000fcc00078e0016 */
[----:B------:R-:W0:Y:S01]  /*10c0*/  LDC R30, c[0x0][0x610] ;  /* 0x00018400ff1e7b82 */ /* 0x000e220000000800 */
[----:B-1-3--:R-:W-:Y:S05]  /*10d0*/  @!P0 BRA `(.L_x_13) ;  /* 0x0000000000288947 */ /* 0x00afea0003800000 */
[----:B------:R-:W1:Y:S02]  /*10e0*/  LDC R11, c[0x0][0x64c] ;  /* 0x00019300ff0b7b82 */ /* 0x000e640000000800 */
[----:B-1----:R-:W-:-:S05]  /*10f0*/  IADD3 R11, P0, R22, R11, RZ ;  /* 0x0000000b160b7210 */ /* 0x002fca0007f1e0ff */
        /* <DEDUP_REMOVED lines=8> */
.L_x_13:
[----:B----4-:R-:W-:Y:S01]  /*1180*/  SHF.R.U64 R6, R6, R28, R7 ;  /* 0x0000001c06067219 */ /* 0x010fe20000001207 */
[----:B--2---:R-:W-:Y:S01]  /*1190*/  VIADD R7, R25, 0xffffffff ;  /* 0xffffffff19077836 */ /* 0x004fe20000000000 */
[----:B------:R-:W-:Y:S01]  /*11a0*/  LOP3.LUT R13, R32, R13, RZ, 0xc0, !PT ;  /* 0x0000000d200d7212 */ /* 0x000fe200078ec0ff */
[----:B------:R-:W-:Y:S02]  /*11b0*/  IMAD.MOV R15, RZ, RZ, -R15 ;  /* 0x000000ffff0f7224 */ /* 0x000fe400078e0a0f */
[----:B------:R-:W-:Y:S01]  /*11c0*/  IMAD.MOV R8, RZ, RZ, -R6 ;  /* 0x000000ffff087224 */ /* 0x000fe200078e0a06 */
[----:B------:R-:W-:Y:S01]  /*11d0*/  LOP3.LUT R7, R20, R7, RZ, 0xc0, !PT ;  /* 0x0000000714077212 */ /* 0x000fe200078ec0ff */
[----:B------:R-:W-:Y:S02]  /*11e0*/  IMAD R13, R12, R6, R13 ;  /* 0x000000060c0d7224 */ /* 0x000fe400078e020d */
[----:B------:R-:W-:Y:S02]  /*11f0*/  @P1 IMAD R2, R19, R15, R14 ;  /* 0x0000000f13021224 */ /* 0x000fe400078e020e */
[----:B0-----:R-:W-:-:S02]  /*1200*/  IMAD R6, R8, R29, R22 ;  /* 0x0000001d08067224 */ /* 0x001fc400078e0216 */
[----:B------:R-:W-:Y:S02]  /*1210*/  IMAD R2, R13, R30, R2 ;  /* 0x0000001e0d027224 */ /* 0x000fe400078e0202 */
[----:B------:R-:W-:Y:S02]  /*1220*/  IMAD R19, R6, R25, R7 ;  /* 0x0000001906137224 */ /* 0x000fe400078e0207 */
[----:B------:R-:W-:-:S03]  /*1230*/  IMAD.MOV.U32 R8, RZ, RZ, 0x1 ;  /* 0x00000001ff087424 */ /* 0x000fc600078e00ff */
[----:B------:R-:W-:Y:S02]  /*1240*/  SEL R22, R19, R2, !P1 ;  /* 0x0000000213167207 */ /* 0x000fe40004800000 */
[----:B------:R-:W-:Y:S01]  /*1250*/  SEL R19, R2, R19, !P1 ;  /* 0x0000001302137207 */ /* 0x000fe20004800000 */
[----:B------:R-:W-:-:S07]  /*1260*/  IMAD.MOV.U32 R2, RZ, RZ, R31 ;  /* 0x000000ffff027224 */ /* 0x000fce00078e001f */
.L_x_11:
[----:B------:R-:W-:Y:S05]  /*1270*/  @!P2 BRA `(.L_x_14) ;  /* 0x0000008c00f4a947 */ /* 0x000fea0003800000 */
[----:B------:R-:W-:-:S13]  /*1280*/  ISETP.GT.U32.AND P0, PT, R33, 0x1, PT ;  /* 0x000000012100780c */ /* 0x000fda0003f04070 */
[----:B------:R-:W-:Y:S05]  /*1290*/  @P0 EXIT ;  /* 0x000000000000094d */ /* 0x000fea0003800000 */
.L_x_15:
[----:B------:R-:W-:-:S08]  /*12a0*/  NOP ;  /* 0x0000000000007918 */ /* 0x000fd00000000000 */
[----:B------:R-:W1:Y:S02]  /*12b0*/  USETMAXREG.TRY_ALLOC.CTAPOOL UP0, 0xe8 ;  /* 0x000000e8000079c8 */ /* 0x000e640008000600 */
[----:B-1----:R-:W-:-:S13]  /*12c0*/  PLOP3.LUT P0, PT, PT, PT, UP0, 0x80, 0x0 ;  /* 0x000000000000781c */ /* 0x002fda0003f0f008 */
[----:B------:R-:W-:Y:S05]  /*12d0*/  @!P0 BRA `(.L_x_15) ;  /* 0xfffffffc00f08947 */ /* 0x000fea000383ffff */
[----:B------:R-:W-:-:S13]  /*12e0*/  LOP3.LUT P0, RZ, R8, 0xff, RZ, 0xc0, !PT ;  /* 0x000000ff08ff7812 */ /* 0x000fda000780c0ff */
[----:B------:R-:W-:Y:S05]  /*12f0*/  @!P0 EXIT ;  /* 0x000000000000894d */ /* 0x000fea0003800000 */
[----:B------:R-:W1:Y:S01]  /*1300*/  S2UR UR4, SR_CgaCtaId ;  /* 0x00000000000479c3 */ /* 0x000e620000008800 */
[----:B------:R-:W-:Y:S01]  /*1310*/  VIADD R6, R5, 0xffffffff ;  /* 0xffffffff05067836 */ /* 0x000fe20000000000 */
[----:B------:R-:W-:Y:S01]  /*1320*/  SHF.R.S32.HI R0, RZ, 0x1f, R3 ;  /* 0x0000001fff007819 */ /* 0x000fe20000011403 */
[----:B------:R-:W-:Y:S01]  /*1330*/  UMOV UR41, 0x400 ;  /* 0x0000040000297882 */ /* 0x000fe20000000000 */
[----:B------:R-:W-:Y:S01]  /*1340*/  UISETP.LT.AND UP0, UPT, UR40, 0x1, UPT ;  /* 0x000000012800788c */ /* 0x000fe2000bf01270 */
[----:B------:R-:W-:Y:S01]  /*1350*/  LOP3.LUT R172, R16, 0x1, RZ, 0xfc, !PT ;  /* 0x0000000110ac7812 */ /* 0x000fe200078efcff */
[----:B------:R-:W-:Y:S01]  /*1360*/  USHF.L.U32 UR44, UR40, 0x1, URZ ;  /* 0x00000001282c7899 */ /* 0x000fe2000800063f */
[----:B------:R-:W-:Y:S01]  /*1370*/  R2UR UR42, R6 ;  /* 0x00000000062a72ca */ /* 0x000fe200000e0000 */
[----:B------:R-:W-:Y:S01]  /*1380*/  USEL UR43, UR40, 0x1, UP0 ;  /* 0x00000001282b7887 */ /* 0x000fe20008000000 */
[CC--:B------:R-:W-:Y:S02]  /*1390*/  LEA.HI R4, R0.reuse, R3.reuse, RZ, 0x2 ;  /* 0x0000000300047211 */ /* 0x0c0fe400078f10ff */
[----:B------:R-:W-:Y:S01]  /*13a0*/  LEA.HI R0, R0, R3, RZ, 0x5 ;  /* 0x0000000300007211 */ /* 0x000fe200078f28ff */
[----:B------:R-:W-:Y:S01]  /*13b0*/  UIADD3 UR43, -UR43, UR40, URZ ;  /* 0x000000282b2b7290 */ /* 0x000fe2000fffe13f */
[----:B------:R-:W-:-:S02]  /*13c0*/  SHF.R.S32.HI R154, RZ, 0x2, R4 ;  /* 0x00000002ff9a7819 */ /* 0x000fc40000011404 */
[----:B------:R-:W-:Y:S02]  /*13d0*/  SHF.R.S32.HI R5, RZ, 0x1f, R4 ;  /* 0x0000001fff057819 */ /* 0x000fe40000011404 */
[----:B------:R-:W-:Y:S02]  /*13e0*/  LOP3.LUT R156, R4, 0xfffffffc, RZ, 0xc0, !PT ;  /* 0xfffffffc049c7812 */ /* 0x000fe400078ec0ff */
[----:B------:R-:W-:Y:S01]  /*13f0*/  LEA.HI R5, R5, R154, RZ, 0x3 ;  /* 0x0000009a05057211 */ /* 0x000fe200078f18ff */
[----:B------:R-:W-:Y:S01]  /*1400*/  USHF.L.U32 UR42, UR42, 0x3, URZ ;  /* 0x000000032a2a7899 */ /* 0x000fe2000800063f */
[----:B------:R-:W-:Y:S01]  /*1410*/  ISETP.NE.AND P0, PT, R6, RZ, PT ;  /* 0x000000ff0600720c */ /* 0x000fe20003f05270 */
[----:B------:R-:W-:Y:S01]  /*1420*/  IMAD.IADD R156, R3, 0x1, -R156 ;  /* 0x00000001039c7824 */ /* 0x000fe200078e0a9c */
[----:B------:R-:W-:Y:S01]  /*1430*/  LOP3.LUT R5, R5, 0xfffffff8, RZ, 0xc0, !PT ;  /* 0xfffffff805057812 */ /* 0x000fe200078ec0ff */
[----:B-1----:R-:W-:Y:S01]  /*1440*/  ULEA UR41, UR4, UR41, 0x18 ;  /* 0x0000002904297291 */ /* 0x002fe2000f8ec03f */
[----:B------:R-:W-:Y:S01]  /*1450*/  SEL R173, RZ, 0x1, P0 ;  /* 0x00000001ffad7807 */ /* 0x000fe20000000000 */
[----:B------:R-:W-:Y:S01]  /*1460*/  IMAD.U32 R158, RZ, RZ, UR42 ;  /* 0x0000002aff9e7e24 */ /* 0x000fe2000f8e00ff */
[----:B------:R-:W-:Y:S01]  /*1470*/  ULDC UR4, c[0x0][0x284] ;  /* 0x0000a10000047ab9 */ /* 0x000fe20000000800 */
[----:B------:R-:W-:Y:S01]  /*1480*/  IMAD.IADD R154, R154, 0x1, -R5 ;  /* 0x000000019a9a7824 */ /* 0x000fe200078e0a05 */
[----:B------:R-:W-:Y:S01]  /*1490*/  UIADD3 UR45, UR41, 0xc0, URZ ;  /* 0x000000c0292d7890 */ /* 0x000fe2000fffe03f */
[----:B------:R-:W-:-:S02]  /*14a0*/  SHF.R.S32.HI R5, RZ, 0x5, R0 ;  /* 0x00000005ff057819 */ /* 0x000fc40000011400 */
[C---:B------:R-:W-:Y:S02]  /*14b0*/  LOP3.LUT R160, R158.reuse, 0x8, RZ, 0xc0, !PT ;  /* 0x000000089ea07812 */ /* 0x040fe400078ec0ff */
[--C-:B------:R-:W-:Y:S01]  /*14c0*/  SHF.R.S32.HI R155, RZ, 0x1f, R154.reuse ;  /* 0x0000001fff9b7819 */ /* 0x100fe2000001149a */
[C-C-:B------:R-:W-:Y:S01]  /*14d0*/  IMAD R161, R5.reuse, -0x10, -R154.reuse ;  /* 0xfffffff005a17824 */ /* 0x140fe200078e0a9a */
[----:B------:R-:W-:Y:S01]  /*14e0*/  LOP3.LUT R158, R158, 0x8, RZ, 0xc, !PT ;  /* 0x000000089e9e7812 */ /* 0x000fe200078e0cff */
[----:B------:R-:W-:Y:S01]  /*14f0*/  IMAD.U32 R157, RZ, RZ, UR45 ;  /* 0x0000002dff9d7e24 */ /* 0x000fe2000f8e00ff */
[----:B------:R-:W-:Y:S01]  /*1500*/  LOP3.LUT R160, R160, 0x18, RZ, 0x3c, !PT ;  /* 0x00000018a0a07812 */ /* 0x000fe200078e3cff */
[----:B------:R-:W-:-:S04]  /*1510*/  IMAD.WIDE R154, R5, 0x10, R154 ;  /* 0x00000010059a7825 */ /* 0x000fc800078e029a */
[----:B------:R-:W-:Y:S02]  /*1520*/  VIADD R159, R157, UR42 ;  /* 0x0000002a9d9f7c36 */ /* 0x000fe40008000000 */
[----:B------:R-:W-:-:S07]  /*1530*/  VIADD R161, R161, UR4 ;  /* 0x00000004a1a17c36 */ /* 0x000fce0008000000 */
.L_x_291:
[----:B------:R-:W-:Y:S01]  /*1540*/  SHF.L.U32 R0, R173, 0x1f, RZ ;  /* 0x0000001fad007819 */ /* 0x000fe200000006ff */
[----:B------:R-:W-:Y:S02]  /*1550*/  ULDC UR4, c[0x0][0x28c] ;  /* 0x0000a30000047ab9 */ /* 0x000fe40000000800 */
[----:B------:R-:W-:Y:S01]  /*1560*/  ISETP.LT.AND P1, PT, RZ, UR4, PT ;  /* 0x00000004ff007c0c */ /* 0x000fe2000bf21270 */
[----:B------:R-:W1:Y:S02]  /*1570*/  SYNCS.PHASECHK.TRANS64.TRYWAIT P0, [R157+UR42], R0 ;  /* 0x000000009d0075a7 */ /* 0x000e64000800016a */
[----:B-1-34-:R-:W-:Y:S10]  /*1580*/  @!P0 BRA `(.L_x_16) ;  /* 0x000000a000248947 */ /* 0x01aff40003800000 */
.L_x_320:
[----:B------:R-:W-:Y:S05]  /*1590*/  @P1 BRA `(.L_x_17) ;  /* 0x0000000000401947 */ /* 0x000fea0003800000 */
[----:B-1----:R-:W-:Y:S01]  /*15a0*/  MOV R0, 0x0 ;  /* 0x0000000000007802 */ /* 0x002fe20000000f00 */
[----:B------:R-:W-:Y:S01]  /*15b0*/  ULDC.64 UR4, c[0x4][0x68] ;  /* 0x01001a0000047ab9 */ /* 0x000fe20000000a00 */
[----:B------:R-:W-:Y:S01]  /*15c0*/  ULDC.64 UR6, c[0x4][0x8] ;  /* 0x0100020000067ab9 */ /* 0x000fe20000000a00 */
[----:B------:R-:W-:Y:S01]  /*15d0*/  IMAD.U32 R4, RZ, RZ, UR4 ;  /* 0x00000004ff047e24 */ /* 0x000fe2000f8e00ff */
[----:B------:R1:W2:Y:S01]  /*15e0*/  LDC.64 R14, c[0x4][R0] ;  /* 0x01000000000e7b82 */ /* 0x0002a20000000a00 */
[----:B------:R-:W-:Y:S01]  /*15f0*/  IMAD.U32 R5, RZ, RZ, UR5 ;  /* 0x00000005ff057e24 */ /* 0x000fe2000f8e00ff */
[----:B------:R-:W-:Y:S01]  /*1600*/  ULDC.64 UR4, c[0x4][0x70] ;  /* 0x01001c0000047ab9 */ /* 0x000fe20000000a00 */
[----:B------:R-:W-:Y:S02]  /*1610*/  IMAD.U32 R10, RZ, RZ, UR6 ;  /* 0x00000006ff0a7e24 */ /* 0x000fe4000f8e00ff */
[----:B------:R-:W-:Y:S02]  /*1620*/  IMAD.U32 R6, RZ, RZ, UR4 ;  /* 0x00000004ff067e24 */ /* 0x000fe4000f8e00ff */
[----:B------:R-:W-:-:S02]  /*1630*/  IMAD.U32 R7, RZ, RZ, UR5 ;  /* 0x00000005ff077e24 */ /* 0x000fc4000f8e00ff */
[----:B------:R-:W-:Y:S02]  /*1640*/  IMAD.U32 R11, RZ, RZ, UR7 ;  /* 0x00000007ff0b7e24 */ /* 0x000fe4000f8e00ff */
[----:B------:R-:W-:Y:S02]  /*1650*/  IMAD.MOV.U32 R8, RZ, RZ, 0x1e1 ;  /* 0x000001e1ff087424 */ /* 0x000fe400078e00ff */
[----:B0-----:R-:W-:Y:S02]  /*1660*/  IMAD.MOV.U32 R12, RZ, RZ, 0x1 ;  /* 0x00000001ff0c7424 */ /* 0x001fe400078e00ff */
[----:B-1----:R-:W-:-:S07]  /*1670*/  IMAD.MOV.U32 R13, RZ, RZ, RZ ;  /* 0x000000ffff0d7224 */ /* 0x002fce00078e00ff */
[----:B------:R-:W-:-:S07]  /*1680*/  LEPC R20, `(.L_x_17) ;  /* 0x000000001014794e */ /* 0x000fce0000000000 */
[----:B--2--5:R-:W-:Y:S05]  /*1690*/  CALL.ABS.NOINC R14 ;  /* 0x000000000e007343 */ /* 0x024fea0003c00000 */
.L_x_17:
[----:B------:R-:W-:-:S13]  /*16a0*/  ISETP.NE.AND P0, PT, R172, 0x3, PT ;  /* 0x00000003ac00780c */ /* 0x000fda0003f05270 */
[----:B------:R-:W-:Y:S05]  /*16b0*/  @!P0 BRA `(.L_x_18) ;  /* 0x0000000000048947 */ /* 0x000fea0003800000 */
[----:B------:R-:W-:Y:S01]  /*16c0*/  BPT.TRAP 0x1 ;  /* 0x000000040000795c */ /* 0x000fe20000300000 */
.L_x_18:
[----:B------:R-:W-:Y:S02]  /*16d0*/  IMAD.U32 R3, RZ, RZ, UR39 ;  /* 0x00000027ff037e24 */ /* 0x000fe4000f8e00ff */
[----:B-1----:R-:W-:-:S03]  /*16e0*/  IMAD.U32 R0, RZ, RZ, UR38 ;  /* 0x00000026ff007e24 */ /* 0x002fc6000f8e00ff */
[----:B------:R-:W-:Y:S02]  /*16f0*/  LEA R3, R3, UR41, 0x3 ;  /* 0x0000002903037c11 */ /* 0x000fe4000f8e18ff */
[----:B------:R-:W-:-:S04]  /*1700*/  SHF.L.U32 R0, R0, 0x1f, RZ ;  /* 0x0000001f00007819 */ /* 0x000fc800000006ff */
[----:B------:R1:W2:Y:S01]  /*1710*/  SYNCS.PHASECHK.TRANS64.TRYWAIT P1, [R3+URZ], R0 ;  /* 0x00000000030075a7 */ /* 0x0002a2000802017f */
[----:B------:R-:W-:Y:S05]  /*1720*/  @!P0 BRA `(.L_x_19) ;  /* 0x0000000000048947 */ /* 0x000fea0003800000 */
[----:B------:R-:W-:Y:S01]  /*1730*/  BPT.TRAP 0x1 ;  /* 0x000000040000795c */ /* 0x000fe20000300000 */
.L_x_19:
[----:B------:R-:W-:-:S05]  /*1740*/  IMAD.U32 R4, RZ, RZ, UR43 ;  /* 0x0000002bff047e24 */ /* 0x000fca000f8e00ff */
[----:B------:R-:W-:Y:S01]  /*1750*/  ISETP.GE.AND P2, PT, R4, 0x1, PT ;  /* 0x000000010400780c */ /* 0x000fe20003f46270 */
[----:B--2---:R-:W-:-:S12]  /*1760*/  @P1 BRA `(.L_x_20) ;  /* 0x0000000000081947 */ /* 0x004fd80003800000 */
[----:B------:R-:W2:Y:S02]  /*1770*/  SYNCS.PHASECHK.TRANS64.TRYWAIT P1, [R3+URZ], R0 ;  /* 0x00000000030075a7 */ /* 0x000ea4000802017f */
[----:B--2---:R-:W-:Y:S05]  /*1780*/  @!P1 BRA `(.L_x_21) ;  /* 0x0000009c00b89947 */ /* 0x004fea0003800000 */
.L_x_20:
[----:B------:R-:W-:Y:S05]  /*1790*/  WARPSYNC.ALL ;  /* 0x0000000000007948 */ /* 0x000fea0003800000 */
[----:B------:R-:W-:Y:S01]  /*17a0*/  UIADD3 UR4, UR41, 0x180, URZ ;  /* 0x0000018029047890 */ /* 0x000fe2000fffe03f */
[----:B------:R-:W-:Y:S01]  /*17b0*/  WARPGROUP.ARRIVE ;  /* 0x00000000000079c5 */ /* 0x000fe20000000000 */
[----:B------:R-:W-:Y:S02]  /*17c0*/  UIADD3 UR5, UR41, 0xb180, URZ ;  /* 0x0000b18029057890 */ /* 0x000fe4000fffe03f */
[----:B------:R-:W-:Y:S02]  /*17d0*/  USHF.R.U32.HI UR4, URZ, 0x4, UR4 ;  /* 0x000000043f047899 */ /* 0x000fe40008011604 */
[----:B------:R-:W-:-:S02]  /*17e0*/  USHF.R.U32.HI UR5, URZ, 0x4, UR5 ;  /* 0x000000043f057899 */ /* 0x000fc40008011605 */
[----:B------:R-:W-:Y:S02]  /*17f0*/  ULOP3.LUT UR4, UR4, 0x3fff, URZ, 0xc0, !UPT ;  /* 0x00003fff04047892 */ /* 0x000fe4000f8ec03f */
[----:B------:R-:W-:Y:S02]  /*1800*/  ULOP3.LUT UR5, UR5, 0x3fff, URZ, 0xc0, !UPT ;  /* 0x00003fff05057892 */ /* 0x000fe4000f8ec03f */
[----:B------:R-:W-:Y:S02]  /*1810*/  ULOP3.LUT UR11, UR4, 0x10000, URZ, 0xfc, !UPT ;  /* 0x00010000040b7892 */ /* 0x000fe4000f8efc3f */
[----:B------:R-:W-:Y:S02]  /*1820*/  ULOP3.LUT UR10, UR5, 0x10000, URZ, 0xfc, !UPT ;  /* 0x00010000050a7892 */ /* 0x000fe4000f8efc3f */
[----:B------:R-:W-:Y:S02]  /*1830*/  ULEA UR4, UR39, UR11, 0x8 ;  /* 0x0000000b27047291 */ /* 0x000fe4000f8e403f */
[----:B------:R-:W-:Y:S01]  /*1840*/  ULEA UR6, UR39, UR10, 0xa ;  /* 0x0000000a27067291 */ /* 0x000fe2000f8e503f */
[----:B------:R-:W-:Y:S01]  /*1850*/  UMOV UR5, 0x80000020 ;  /* 0x8000002000057882 */ /* 0x000fe20000000000 */
[----:B------:R-:W-:-:S07]  /*1860*/  UMOV UR7, 0x80000020 ;  /* 0x8000002000077882 */ /* 0x000fce0000000000 */
[----:B------:R-:W-:Y:S01]  /*1870*/  HGMMA.64x256x16.F32 R24, gdesc[UR4], RZ, !UPT, gsb0 ;  /* 0x03e00000041879f0 */ /* 0x000fe2000c0008ff */
[----:B------:R-:W-:Y:S02]  /*1880*/  UIADD3 UR4, UR4, 0x2, URZ ;  /* 0x0000000204047890 */ /* 0x000fe4000fffe03f */
[----:B------:R-:W-:Y:S01]  /*1890*/  UIADD3 UR6, UR6, 0x2, URZ ;  /* 0x0000000206067890 */ /* 0x000fe2000fffe03f */
[----:B------:R-:W-:Y:S01]  /*18a0*/  UMOV UR5, 0x80000020 ;  /* 0x8000002000057882 */ /* 0x000fe20000000000 */
[----:B------:R-:W-:Y:S01]  /*18b0*/  UMOV UR7, 0x80000020 ;  /* 0x8000002000077882 */ /* 0x000fe20000000000 */
[----:B------:R-:W-:Y:S02]  /*18c0*/  WARPGROUP.DEPBAR.LE gsb0, 0x0 ;  /* 0x00008000000079c5 */ /* 0x000fe40000010000 */
[----:B------:R-:W-:-:S15]  /*18d0*/  WARPGROUP.ARRIVE ;  /* 0x00000000000079c5 */ /* 0x000fde0000000000 */
[----:B------:R-:W-:-:S05]  /*18e0*/  NOP ;  /* 0x0000000000007918 */ /* 0x000fca0000000000 */
[----:B------:R-:W-:Y:S03]  /*18f0*/  HGMMA.64x256x16.F32 R24, gdesc[UR4], R24, gsb0 ;  /* 0x03e00000041879f0 */ /* 0x000fe60008000818 */
[----:B------:R-:W-:Y:S02]  /*1900*/  WARPGROUP.DEPBAR.LE gsb0, 0x0 ;  /* 0x00008000000079c5 */ /* 0x000fe40000010000 */
[----:B------:R-:W-:Y:S05]  /*1910*/  @!P2 BRA `(.L_x_22) ;  /* 0x0000000000d4a947 */ /* 0x000fea0003800000 */
[----:B------:R-:W-:Y:S01]  /*1920*/  UIADD3 UR4, UR39, 0x1, URZ ;  /* 0x0000000127047890 */ /* 0x000fe2000fffe03f */
[----:B-12---:R-:W-:Y:S01]  /*1930*/  IMAD.U32 R0, RZ, RZ, UR43 ;  /* 0x0000002bff007e24 */ /* 0x006fe2000f8e00ff */
[----:B------:R-:W-:Y:S02]  /*1940*/  UMOV UR9, UR39 ;  /* 0x0000002700097c82 */ /* 0x000fe40008000000 */
[----:B------:R-:W-:-:S04]  /*1950*/  UISETP.NE.AND UP0, UPT, UR4, 0xb, UPT ;  /* 0x0000000b0400788c */ /* 0x000fc8000bf05270 */
[----:B------:R-:W-:Y:S02]  /*1960*/  USEL UR5, URZ, 0x1, UP0 ;  /* 0x000000013f057887 */ /* 0x000fe40008000000 */
[----:B------:R-:W-:Y:S02]  /*1970*/  USEL UR8, UR4, URZ, UP0 ;  /* 0x0000003f04087287 */ /* 0x000fe40008000000 */
[----:B------:R-:W-:-:S06]  /*1980*/  ULOP3.LUT UR5, UR38, UR5, URZ, 0x3c, !UPT ;  /* 0x0000000526057292 */ /* 0x000fcc000f8e3c3f */
[----:B------:R-:W-:-:S07]  /*1990*/  IMAD.U32 R5, RZ, RZ, UR5 ;  /* 0x00000005ff057e24 */ /* 0x000fce000f8e00ff */
.L_x_29:
[----:B-12---:R-:W-:Y:S05]  /*19a0*/  @!P0 BRA `(.L_x_23) ;  /* 0x0000000000048947 */ /* 0x006fea0003800000 */
[----:B------:R-:W-:Y:S01]  /*19b0*/  BPT.TRAP 0x1 ;  /* 0x000000040000795c */ /* 0x000fe20000300000 */
.L_x_23:
[----:B------:R-:W-:Y:S01]  /*19c0*/  ULEA UR4, UR8, UR41, 0x3 ;  /* 0x0000002908047291 */ /* 0x000fe2000f8e183f */
[----:B------:R-:W-:-:S08]  /*19d0*/  SHF.L.U32 R3, R5, 0x1f, RZ ;  /* 0x0000001f05037819 */ /* 0x000fd000000006ff */
[----:B------:R1:W2:Y:S01]  /*19e0*/  SYNCS.PHASECHK.TRANS64.TRYWAIT P1, [UR4], R3 ;  /* 0x00000003ff0075a7 */ /* 0x0002a20008020144 */
[----:B------:R-:W-:Y:S05]  /*19f0*/  @!P0 BRA `(.L_x_24) ;  /* 0x0000000000048947 */ /* 0x000fea0003800000 */
[----:B------:R-:W-:Y:S01]  /*1a00*/  BPT.TRAP 0x1 ;  /* 0x000000040000795c */ /* 0x000fe20000300000 */
.L_x_24:
[----:B--2---:R-:W-:Y:S05]  /*1a10*/  @P1 BRA `(.L_x_25) ;  /* 0x0000000000081947 */ /* 0x004fea0003800000 */
[----:B------:R-:W2:Y:S02]  /*1a20*/  SYNCS.PHASECHK.TRANS64.TRYWAIT P1, [UR4], R3 ;  /* 0x00000003ff0075a7 */ /* 0x000ea40008020144 */
[----:B--2---:R-:W-:Y:S05]  /*1a30*/  @!P1 BRA `(.L_x_26) ;  /* 0x0000009c00209947 */ /* 0x004fea0003800000 */
.L_x_25:
[----:B------:R-:W-:Y:S01]  /*1a40*/  ULEA UR4, UR8, UR11, 0x8 ;  /* 0x0000000b08047291 */ /* 0x000fe2000f8e403f */
[----:B------:R-:W-:Y:S01]  /*1a50*/  WARPGROUP.ARRIVE ;  /* 0x00000000000079c5 */ /* 0x000fe20000000000 */
[----:B------:R-:W-:Y:S01]  /*1a60*/  ULEA UR6, UR8, UR10, 0xa ;  /* 0x0000000a08067291 */ /* 0x000fe2000f8e503f */
[----:B------:R-:W-:Y:S01]  /*1a70*/  UMOV UR5, 0x80000020 ;  /* 0x8000002000057882 */ /* 0x000fe20000000000 */
[----:B------:R-:W-:-:S07]  /*1a80*/  UMOV UR7, 0x80000020 ;  /* 0x8000002000077882 */ /* 0x000fce0000000000 */
[----:B------:R-:W-:Y:S01]  /*1a90*/  HGMMA.64x256x16.F32 R24, gdesc[UR4], R24, gsb0 ;  /* 0x03e00000041879f0 */ /* 0x000fe20008000818 */
        /* <DEDUP_REMOVED lines=10> */
[----:B------:R-:W-:Y:S01]  /*1b40*/  BPT.TRAP 0x1 ;  /* 0x000000040000795c */ /* 0x000fe20000300000 */
.L_x_27:
[----:B------:R-:W-:Y:S01]  /*1b50*/  ULEA UR4, UR9, UR41, 0x3 ;  /* 0x0000002909047291 */ /* 0x000fe2000f8e183f */
[----:B------:R-:W-:-:S03]  /*1b60*/  ISETP.GT.U32.AND P1, PT, R16, 0x1, PT ;  /* 0x000000011000780c */ /* 0x000fc60003f24070 */
[----:B------:R-:W-:-:S04]  /*1b70*/  UIADD3 UR4, UR4, 0x58, URZ ;  /* 0x0000005804047890 */ /* 0x000fc8000fffe03f */
[----:B------:R-:W-:-:S09]  /*1b80*/  UPRMT UR4, URZ, 0x654, UR4 ;  /* 0x000006543f047896 */ /* 0x000fd20008000004 */
[----:B------:R-:W-:Y:S01]  /*1b90*/  SYNCS.ARRIVE.TRANS64.RED.A1T0 RZ, [UR4], RZ ;  /* 0x000000ffffff79a7 */ /* 0x000fe20008100404 */
[----:B------:R-:W-:Y:S05]  /*1ba0*/  @P1 BRA `(.L_x_28) ;  /* 0x0000000000041947 */ /* 0x000fea0003800000 */
[----:B------:R-:W-:Y:S01]  /*1bb0*/  BPT.TRAP 0x1 ;  /* 0x000000040000795c */ /* 0x000fe20000300000 */
.L_x_28:
[----:B------:R-:W-:Y:S01]  /*1bc0*/  UIADD3 UR8, UR8, 0x1, URZ ;  /* 0x0000000108087890 */ /* 0x000fe2000fffe03f */
[C---:B------:R-:W-:Y:S01]  /*1bd0*/  ISETP.GT.AND P1, PT, R0.reuse, 0x1, PT ;  /* 0x000000010000780c */ /* 0x040fe20003f24270 */
[----:B------:R-:W-:Y:S01]  /*1be0*/  UIADD3 UR9, UR9, 0x1, URZ ;  /* 0x0000000109097890 */ /* 0x000fe2000fffe03f */
[----:B------:R-:W-:Y:S01]  /*1bf0*/  VIADD R0, R0, 0xffffffff ;  /* 0xffffffff00007836 */ /* 0x000fe20000000000 */
[----:B------:R-:W-:Y:S02]  /*1c00*/  UISETP.NE.AND UP0, UPT, UR8, 0xb, UPT ;  /* 0x0000000b0800788c */ /* 0x000fe4000bf05270 */
[----:B------:R-:W-:Y:S02]  /*1c10*/  UISETP.NE.AND UP1, UPT, UR9, 0xb, UPT ;  /* 0x0000000b0900788c */ /* 0x000fe4000bf25270 */
[----:B------:R-:W-:Y:S02]  /*1c20*/  USEL UR4, URZ, 0x1, UP0 ;  /* 0x000000013f047887 */ /* 0x000fe40008000000 */
[----:B------:R-:W-:-:S02]  /*1c30*/  USEL UR8, UR8, URZ, UP0 ;  /* 0x0000003f08087287 */ /* 0x000fc40008000000 */
[----:B------:R-:W-:Y:S02]  /*1c40*/  USEL UR9, UR9, URZ, UP1 ;  /* 0x0000003f09097287 */ /* 0x000fe40008800000 */
[----:B------:R-:W-:Y:S01]  /*1c50*/  LOP3.LUT R5, R5, UR4, RZ, 0x3c, !PT ;  /* 0x0000000405057c12 */ /* 0x000fe2000f8e3cff */
[----:B------:R-:W-:Y:S09]  /*1c60*/  @P1 BRA `(.L_x_29) ;  /* 0xfffffffc004c1947 */ /* 0x000ff2000383ffff */
.L_x_22:
[----:B-12---:R-:W1:Y:S01]  /*1c70*/  LDC R0, c[0x0][0x28c] ;  /* 0x0000a300ff007b82 */ /* 0x006e620000000800 */
[----:B------:R2:W-:Y:S01]  /*1c80*/  SYNCS.ARRIVE.TRANS64.A1T0 RZ, [R158+UR45], RZ ;  /* 0x000000ff9eff79a7 */ /* 0x0005e2000810002d */
[----:B-1----:R-:W-:-:S13]  /*1c90*/  ISETP.GE.AND P1, PT, R0, 0x1, PT ;  /* 0x000000010000780c */ /* 0x002fda0003f26270 */
[----:B--2---:R-:W-:Y:S05]  /*1ca0*/  @!P1 BRA `(.L_x_30) ;  /* 0x0000000000349947 */ /* 0x004fea0003800000 */
[----:B------:R-:W-:Y:S05]  /*1cb0*/  @!P0 BRA `(.L_x_31) ;  /* 0x0000000000048947 */ /* 0x000fea0003800000 */
[----:B------:R-:W-:Y:S01]  /*1cc0*/  BPT.TRAP 0x1 ;  /* 0x000000040000795c */ /* 0x000fe20000300000 */
.L_x_31:
[----:B------:R-:W-:Y:S01]  /*1cd0*/  UIADD3 UR6, UR43, UR39, URZ ;  /* 0x000000272b067290 */ /* 0x000fe2000fffe03f */
[----:B------:R-:W-:-:S03]  /*1ce0*/  ISETP.GT.U32.AND P0, PT, R16, 0x1, PT ;  /* 0x000000011000780c */ /* 0x000fc60003f04070 */
[----:B------:R-:W-:-:S04]  /*1cf0*/  UIMAD.WIDE.U32 UR4, UR6, -0x45d1745d, URZ ;  /* 0xba2e8ba3060478a5 */ /* 0x000fc8000f8e003f */
[----:B------:R-:W-:-:S04]  /*1d00*/  USHF.R.U32.HI UR4, URZ, 0x3, UR5 ;  /* 0x000000033f047899 */ /* 0x000fc80008011605 */
[----:B------:R-:W-:-:S04]  /*1d10*/  UIMAD UR6, UR4, -0xb, UR6 ;  /* 0xfffffff5040678a4 */ /* 0x000fc8000f8e0206 */
[----:B------:R-:W-:-:S04]  /*1d20*/  ULEA UR6, UR6, UR41, 0x3 ;  /* 0x0000002906067291 */ /* 0x000fc8000f8e183f */
[----:B------:R-:W-:-:S04]  /*1d30*/  UIADD3 UR6, UR6, 0x58, URZ ;  /* 0x0000005806067890 */ /* 0x000fc8000fffe03f */
[----:B------:R-:W-:-:S09]  /*1d40*/  UPRMT UR6, URZ, 0x654, UR6 ;  /* 0x000006543f067896 */ /* 0x000fd20008000006 */
[----:B------:R-:W-:Y:S01]  /*1d50*/  SYNCS.ARRIVE.TRANS64.RED.A1T0 RZ, [UR6], RZ ;  /* 0x000000ffffff79a7 */ /* 0x000fe20008100406 */
[----:B------:R-:W-:Y:S05]  /*1d60*/  @P0 BRA `(.L_x_30) ;  /* 0x0000000000040947 */ /* 0x000fea0003800000 */
[----:B------:R-:W-:Y:S01]  /*1d70*/  BPT.TRAP 0x1 ;  /* 0x000000040000795c */ /* 0x000fe20000300000 */
.L_x_30:
[----:B------:R-:W-:Y:S01]  /*1d80*/  SHF.L.U32 R0, R173, 0x1f, RZ ;  /* 0x0000001fad007819 */ /* 0x000fe200000006ff */
[----:B------:R-:W-:Y:S01]  /*1d90*/  UIADD3 UR39, UR44, UR39, URZ ;  /* 0x000000272c277290 */ /* 0x000fe2000fffe03f */
[----:B------:R-:W1:Y:S01]  /*1da0*/  LDC R15, c[0x0][0x288] ;  /* 0x0000a200ff0f7b82 */ /* 0x000e620000000800 */
[----:B------:R-:W-:Y:S01]  /*1db0*/  UISETP.GE.U32.AND UP1, UPT, UR44, 0xb, UPT ;  /* 0x0000000b2c00788c */ /* 0x000fe2000bf26070 */
[----:B------:R-:W-:Y:S01]  /*1dc0*/  IMAD.SHL.U32 R8, R156, 0x2, RZ ;  /* 0x000000029c087824 */ /* 0x000fe200078e00ff */
[----:B------:R-:W-:Y:S02]  /*1dd0*/  UISETP.GT.U32.AND UP0, UPT, UR39, 0xa, UPT ;  /* 0x0000000a2700788c */ /* 0x000fe4000bf04070 */
[----:B------:R-:W-:Y:S02]  /*1de0*/  UIMAD.WIDE.U32 UR4, UR39, -0x45d1745d, URZ ;  /* 0xba2e8ba3270478a5 */ /* 0x000fe4000f8e003f */
[----:B------:R-:W-:Y:S01]  /*1df0*/  UISETP.LT.U32.AND UP0, UPT, UR44, 0xb, UP0 ;  /* 0x0000000b2c00788c */ /* 0x000fe20008701070 */
[----:B------:R-:W2:Y:S01]  /*1e00*/  SYNCS.PHASECHK.TRANS64.TRYWAIT P0, [R157+UR42+0x10], R0 ;  /* 0x000010009d0075a7 */ /* 0x000ea2000800016a */
[----:B------:R-:W-:Y:S01]  /*1e10*/  USHF.R.U32.HI UR4, URZ, 0x3, UR5 ;  /* 0x000000033f047899 */ /* 0x000fe20008011605 */
[----:B------:R-:W-:Y:S01]  /*1e20*/  SHF.R.S32.HI R9, RZ, 0x1f, R8 ;  /* 0x0000001fff097819 */ /* 0x000fe20000011408 */
[----:B------:R-:W-:-:S02]  /*1e30*/  USEL UR6, URZ, 0x1, !UP0 ;  /* 0x000000013f067887 */ /* 0x000fc4000c000000 */
[----:B------:R-:W-:Y:S02]  /*1e40*/  UIMAD UR39, UR4, -0xb, UR39 ;  /* 0xfffffff5042778a4 */ /* 0x000fe4000f8e0227 */
[----:B------:R-:W-:-:S04]  /*1e50*/  ULOP3.LUT UR38, UR38, UR6, URZ, 0x3c, !UPT ;  /* 0x0000000626267292 */ /* 0x000fc8000f8e3c3f */
[----:B------:R-:W-:Y:S01]  /*1e60*/  @UP1 ULOP3.LUT UR38, UR38, 0x1, UR4, 0x78, !UPT ;  /* 0x0000000126261892 */ /* 0x000fe2000f8e7804 */
[----:B-12---:R-:W-:Y:S11]  /*1e70*/  @!P0 BRA `(.L_x_32) ;  /* 0x0000009800288947 */ /* 0x006ff60003800000 */
.L_x_321:
[----:B------:R-:W-:Y:S01]  /*1e80*/  IMAD.SHL.U32 R14, R19, 0x40, RZ ;  /* 0x00000040130e7824 */ /* 0x000fe200078e00ff */
[----:B------:R-:W-:Y:S01]  /*1e90*/  ULDC UR6, c[0x0][0x284] ;  /* 0x0000a10000067ab9 */ /* 0x000fe20000000800 */
[----:B0-----:R-:W-:Y:S01]  /*1ea0*/  IMAD.SHL.U32 R12, R22, 0x100, RZ ;  /* 0x00000100160c7824 */ /* 0x001fe200078e00ff */
[----:B------:R-:W-:Y:S01]  /*1eb0*/  SHF.R.S32.HI R165, RZ, 0x1f, R2 ;  /* 0x0000001fffa57819 */ /* 0x000fe20000011402 */
[----:B------:R-:W-:Y:S01]  /*1ec0*/  ULDC.64 UR4, c[0x0][0x5d0] ;  /* 0x0001740000047ab9 */ /* 0x000fe20000000a00 */
[----:B------:R-:W-:Y:S01]  /*1ed0*/  ISETP.GE.AND P0, PT, R14, UR6, PT ;  /* 0x000000060e007c0c */ /* 0x000fe2000bf06270 */
[----:B------:R-:W-:Y:S01]  /*1ee0*/  IMAD.WIDE.U32 R4, R2, UR4, R8 ;  /* 0x0000000402047c25 */ /* 0x000fe2000f8e0008 */
[----:B------:R-:W-:Y:S02]  /*1ef0*/  SHF.R.S32.HI R13, RZ, 0x1f, R12 ;  /* 0x0000001fff0d7819 */ /* 0x000fe4000001140c */
[C---:B------:R-:W-:Y:S01]  /*1f00*/  ISETP.GE.OR P0, PT, R12.reuse, R15, P0 ;  /* 0x0000000f0c00720c */ /* 0x040fe20000706670 */
[----:B------:R-:W-:Y:S01]  /*1f10*/  IMAD R3, R165, UR4, RZ ;  /* 0x00000004a5037c24 */ /* 0x000fe2000f8e02ff */
[----:B------:R-:W-:-:S03]  /*1f20*/  IADD3 R6, P1, R12, R4, RZ ;  /* 0x000000040c067210 */ /* 0x000fc60007f3e0ff */
[----:B------:R-:W-:-:S05]  /*1f30*/  IMAD R3, R2, UR5, R3 ;  /* 0x0000000502037c24 */ /* 0x000fca000f8e0203 */
[----:B------:R-:W-:-:S03]  /*1f40*/  IADD3.X R7, R13, R5, R3, P1, !PT ;  /* 0x000000050d077210 */ /* 0x000fc60000ffe403 */
[----:B------:R-:W-:Y:S05]  /*1f50*/  @P0 BRA `(.L_x_33) ;  /* 0x0000007c000c0947 */ /* 0x000fea0003800000 */
[----:B------:R-:W0:Y:S01]  /*1f60*/  LDC.64 R10, c[0x0][0x5c8] ;  /* 0x00017200ff0a7b82 */ /* 0x000e220000000a00 */
[----:B-----5:R-:W-:Y:S01]  /*1f70*/  FSETP.NEU.AND P0, PT, R152, RZ, PT ;  /* 0x000000ff9800720b */ /* 0x020fe20003f0d000 */
[----:B------:R-:W-:Y:S01]  /*1f80*/  IMAD R3, R156, -0x2, R15 ;  /* 0xfffffffe9c037824 */ /* 0x000fe200078e020f */
[----:B------:R-:W-:Y:S01]  /*1f90*/  BSSY B0, `(.L_x_33) ;  /* 0x00007bf000007945 */ /* 0x000fe20003800000 */
[----:B------:R-:W-:-:S04]  /*1fa0*/  IMAD.WIDE R162, R19, 0x40, R154 ;  /* 0x0000004013a27825 */ /* 0x000fc800078e029a */
[----:B-1----:R-:W-:Y:S02]  /*1fb0*/  IMAD.IADD R0, R3, 0x1, -R12 ;  /* 0x0000000103007824 */ /* 0x002fe400078e0a0c */
[----:B------:R-:W-:-:S03]  /*1fc0*/  IMAD.IADD R3, R161, 0x1, -R14 ;  /* 0x00000001a1037824 */ /* 0x000fc600078e0a0e */
[----:B------:R-:W-:-:S04]  /*1fd0*/  ISETP.GT.AND P2, PT, R0, RZ, PT ;  /* 0x000000ff0000720c */ /* 0x000fc80003f44270 */
[----:B------:R-:W-:Y:S01]  /*1fe0*/  ISETP.GT.AND P1, PT, R3, RZ, P2 ;  /* 0x000000ff0300720c */ /* 0x000fe20001724270 */
[-C--:B0-----:R-:W-:Y:S02]  /*1ff0*/  IMAD R4, R163, R10.reuse, RZ ;  /* 0x0000000aa3047224 */ /* 0x081fe400078e02ff */
[----:B------:R-:W-:-:S04]  /*2000*/  IMAD.WIDE.U32 R6, R162, R10, R6 ;  /* 0x0000000aa2067225 */ /* 0x000fc800078e0006 */
[----:B------:R-:W-:-:S04]  /*2010*/  IMAD R5, R162, R11, R4 ;  /* 0x0000000ba2057224 */ /* 0x000fc800078e0204 */
[----:B------:R-:W-:Y:S01]  /*2020*/  IMAD.IADD R179, R7, 0x1, R5 ;  /* 0x0000000107b37824 */ /* 0x000fe200078e0205 */
[----:B------:R-:W-:Y:S06]  /*2030*/  @!P0 BRA `(.L_x_34) ;  /* 0x0000005400a08947 */ /* 0x000fec0003800000 */
[----:B------:R-:W0:Y:S01]  /*2040*/  LDC.64 R20, c[0x0][0x5b8] ;  /* 0x00016e00ff147b82 */ /* 0x000e220000000a00 */
[----:B------:R-:W-:-:S07]  /*2050*/  ULDC.64 UR4, c[0x0][0x5c0] ;  /* 0x0001700000047ab9 */ /* 0x000fce0000000a00 */
[----:B------:R-:W1:Y:S08]  /*2060*/  LDC.64 R166, c[0x0][0x5b0] ;  /* 0x00016c00ffa67b82 */ /* 0x000e700000000a00 */
[----:B------:R-:W2:Y:S01]  /*2070*/  LDC.64 R14, c[0x0][0x5a8] ;  /* 0x00016a00ff0e7b82 */ /* 0x000ea20000000a00 */
[-C--:B0-----:R-:W-:Y:S02]  /*2080*/  IMAD R7, R165, R20.reuse, RZ ;  /* 0x00000014a5077224 */ /* 0x081fe400078e02ff */
[----:B------:R-:W-:-:S04]  /*2090*/  IMAD.WIDE.U32 R4, R2, R20, R8 ;  /* 0x0000001402047225 */ /* 0x000fc800078e0008 */
[----:B------:R-:W-:Y:S01]  /*20a0*/  IMAD R175, R2, R21, R7 ;  /* 0x0000001502af7224 */ /* 0x000fe200078e0207 */
[----:B------:R-:W-:Y:S01]  /*20b0*/  IADD3 R164, P0, R12, R4, RZ ;  /* 0x000000040ca47210 */ /* 0x000fe20007f1e0ff */
[----:B-1----:R-:W-:-:S03]  /*20c0*/  IMAD R4, R163, R166, RZ ;  /* 0x000000a6a3047224 */ /* 0x002fc600078e02ff */
[----:B------:R-:W-:Y:S01]  /*20d0*/  IADD3.X R165, R13, R5, R175, P0, !PT ;  /* 0x000000050da57210 */ /* 0x000fe200007fe4af */
[C---:B------:R-:W-:Y:S02]  /*20e0*/  IMAD R177, R162.reuse, R167, R4 ;  /* 0x000000a7a2b17224 */ /* 0x040fe400078e0204 */
[----:B------:R-:W-:-:S04]  /*20f0*/  IMAD.WIDE.U32 R4, R162, R166, R164 ;  /* 0x000000a6a2047225 */ /* 0x000fc800078e00a4 */
[----:B------:R-:W-:Y:S01]  /*2100*/  IMAD.IADD R5, R5, 0x1, R177 ;  /* 0x0000000105057824 */ /* 0x000fe200078e02b1 */
[----:B--2---:R-:W-:-:S04]  /*2110*/  LEA R168, P0, R4, R14, 0x1 ;  /* 0x0000000e04a87211 */ /* 0x004fc800078008ff */
[----:B------:R-:W-:-:S05]  /*2120*/  LEA.HI.X R169, R4, R15, R5, 0x1, P0 ;  /* 0x0000000f04a97211 */ /* 0x000fca00000f0c05 */
[----:B------:R0:W2:Y:S01]  /*2130*/  @P1 LDG.E.LTC128B.U16 R19, desc[UR36][R168.64] ;  /* 0x00000024a8131981 */ /* 0x0000a2000c1e1520 */
[----:B------:R-:W-:Y:S01]  /*2140*/  IMAD.WIDE.U32 R4, R162, R166, R12 ;  /* 0x000000a6a2047225 */ /* 0x000fe200078e000c */
[----:B------:R-:W-:Y:S02]  /*2150*/  BSSY B1, `(.L_x_35) ;  /* 0x0000014000017945 */ /* 0x000fe40003800000 */
[----:B------:R-:W-:-:S04]  /*2160*/  IADD3 R170, P0, R8, R4, RZ ;  /* 0x0000000408aa7210 */ /* 0x000fc80007f1e0ff */
[----:B------:R-:W-:Y:S01]  /*2170*/  IADD3.X R171, R9, R177, R5, P0, !PT ;  /* 0x000000b109ab7210 */ /* 0x000fe200007fe405 */
[----:B0-----:R-:W-:Y:S01]  /*2180*/  IMAD.SHL.U32 R168, R166, 0x8, RZ ;  /* 0x00000008a6a87824 */ /* 0x001fe200078e00ff */
[----:B------:R-:W-:Y:S02]  /*2190*/  LEA R4, P0, R6, UR4, 0x1 ;  /* 0x0000000406047c11 */ /* 0x000fe4000f8008ff */
[----:B------:R-:W-:Y:S01]  /*21a0*/  SHF.L.U64.HI R169, R166, 0x3, R167 ;  /* 0x00000003a6a97819 */ /* 0x000fe200000102a7 */
[----:B------:R-:W-:Y:S01]  /*21b0*/  IMAD.WIDE.U32 R170, R2, R20, R170 ;  /* 0x0000001402aa7225 */ /* 0x000fe200078e00aa */
[----:B------:R-:W-:Y:S02]  /*21c0*/  LEA.HI.X R5, R6, UR5, R179, 0x1, P0 ;  /* 0x0000000506057c11 */ /* 0x000fe400080f0cb3 */
[----:B------:R-:W-:Y:S02]  /*21d0*/  ISETP.GT.AND P0, PT, R0, 0x1, PT ;  /* 0x000000010000780c */ /* 0x000fe40003f04270 */
[----:B------:R-:W-:-:S02]  /*21e0*/  LEA R6, P4, R170, R14, 0x1 ;  /* 0x0000000eaa067211 */ /* 0x000fc400078808ff */
[----:B------:R-:W-:Y:S01]  /*21f0*/  ISETP.GT.AND P3, PT, R3, RZ, P0 ;  /* 0x000000ff0300720c */ /* 0x000fe20000764270 */
[----:B--2---:R-:W-:-:S05]  /*2200*/  HADD2.F32 R7, -RZ, R19.H0_H0 ;  /* 0x20000013ff077230 */ /* 0x004fca0000004100 */
[----:B------:R-:W-:-:S04]  /*2210*/  FMUL R7, R7, R152 ;  /* 0x0000009807077220 */ /* 0x000fc80000400000 */
[----:B------:R-:W-:-:S05]  /*2220*/  FFMA R7, R24, R153, R7 ;  /* 0x0000009918077223 */ /* 0x000fca0000000007 */
[----:B------:R-:W-:Y:S01]  /*2230*/  F2FP.F16.F32.PACK_AB R21, RZ, R7 ;  /* 0x00000007ff15723e */ /* 0x000fe200000000ff */
[----:B------:R-:W-:-:S04]  /*2240*/  IMAD.IADD R7, R175, 0x1, R171 ;  /* 0x00000001af077824 */ /* 0x000fc800078e02ab */
[----:B------:R0:W-:Y:S01]  /*2250*/  @P1 STG.E.U16 desc[UR36][R4.64], R21 ;  /* 0x0000001504001986 */ /* 0x0001e2000c101524 */
[----:B------:R-:W-:Y:S01]  /*2260*/  LEA.HI.X R7, R170, R15, R7, 0x1, P4 ;  /* 0x0000000faa077211 */ /* 0x000fe200020f0c07 */
[----:B------:R-:W-:Y:S06]  /*2270*/  @!P3 BRA `(.L_x_36) ;  /* 0x000000000004b947 */ /* 0x000fec0003800000 */
[----:B------:R1:W5:Y:S02]  /*2280*/  LDG.E.LTC128B.U16 R19, desc[UR36][R6.64+0x2] ;  /* 0x0000022406137981 */ /* 0x000364000c1e1520 */
.L_x_36:
[----:B------:R-:W-:Y:S05]  /*2290*/  BSYNC B1 ;  /* 0x0000000000017941 */ /* 0x000fea0003800000 */
.L_x_35:
[----:B0----5:R-:W-:Y:S01]  /*22a0*/  HADD2.F32 R21, -RZ, R19.H0_H0 ;  /* 0x20000013ff157230 */ /* 0x021fe20000004100 */
[----:B------:R-:W-:Y:S01]  /*22b0*/  ISETP.GT.AND P2, PT, R3, 0x8, P2 ;  /* 0x000000080300780c */ /* 0x000fe20001744270 */
[----:B------:R-:W-:-:S04]  /*22c0*/  IMAD.WIDE.U32 R168, R162, R166, R168 ;  /* 0x000000a6a2a87225 */ /* 0x000fc800078e00a8 */
[----:B------:R-:W-:Y:S01]  /*22d0*/  FMUL R22, R21, R152 ;  /* 0x0000009815167220 */ /* 0x000fe20000400000 */
[----:B------:R-:W-:Y:S01]  /*22e0*/  IMAD.IADD R177, R177, 0x1, R169 ;  /* 0x00000001b1b17824 */ /* 0x000fe200078e02a9 */
[----:B------:R-:W-:Y:S02]  /*22f0*/  IADD3 R21, P1, R164, R168, RZ ;  /* 0x000000a8a4157210 */ /* 0x000fe40007f3e0ff */
[----:B------:R-:W-:-:S03]  /*2300*/  FFMA R22, R25, R153, R22 ;  /* 0x0000009919167223 */ /* 0x000fc60000000016 */
[----:B------:R-:W-:Y:S01]  /*2310*/  IMAD.X R164, R177, 0x1, R165, P1 ;  /* 0x00000001b1a47824 */ /* 0x000fe200008e06a5 */
[C---:B------:R-:W-:Y:S02]  /*2320*/  LEA R24, P1, R21.reuse, R14, 0x1 ;  /* 0x0000000e15187211 */ /* 0x040fe400078208ff */
[----:B------:R-:W-:Y:S02]  /*2330*/  F2FP.F16.F32.PACK_AB R22, RZ, R22 ;  /* 0x00000016ff16723e */ /* 0x000fe400000000ff */
[----:B------:R-:W-:Y:S02]  /*2340*/  LEA.HI.X R25, R21, R15, R164, 0x1, P1 ;  /* 0x0000000f15197211 */ /* 0x000fe400008f0ca4 */
[----:B------:R-:W-:Y:S02]  /*2350*/  PRMT R21, R22, 0x7610, R21 ;  /* 0x0000761016157816 */ /* 0x000fe40000000015 */
[----:B------:R-:W-:-:S03]  /*2360*/  PRMT R22, R19, 0x7610, R22 ;  /* 0x0000761013167816 */ /* 0x000fc60000000016 */
[----:B------:R0:W-:Y:S04]  /*2370*/  @P3 STG.E.U16 desc[UR36][R4.64+0x2], R21 ;  /* 0x0000021504003986 */ /* 0x0001e8000c101524 */
[----:B------:R-:W2:Y:S01]  /*2380*/  @P2 LDG.E.LTC128B.U16 R22, desc[UR36][R24.64] ;  /* 0x0000002418162981 */ /* 0x000ea2000c1e1520 */
[----:B------:R-:W-:Y:S01]  /*2390*/  IADD3 R8, P1, P3, R8, R168, R12 ;  /* 0x000000a808087210 */ /* 0x000fe20007b3e00c */
[----:B------:R-:W-:Y:S01]  /*23a0*/  BSSY B1, `(.L_x_37) ;  /* 0x0000011000017945 */ /* 0x000fe20003800000 */
[C---:B------:R-:W-:Y:S02]  /*23b0*/  SHF.L.U64.HI R11, R10.reuse, 0x4, R11 ;  /* 0x000000040a0b7819 */ /* 0x040fe4000001020b */
[----:B------:R-:W-:Y:S02]  /*23c0*/  IADD3.X R9, R9, R177, R13, P1, P3 ;  /* 0x000000b109097210 */ /* 0x000fe40000fe640d */
[----:B------:R-:W-:-:S02]  /*23d0*/  LEA R10, P1, R10, R4, 0x4 ;  /* 0x000000040a0a7211 */ /* 0x000fc400078220ff */
[----:B------:R-:W-:Y:S01]  /*23e0*/  ISETP.GT.AND P0, PT, R3, 0x8, P0 ;  /* 0x000000080300780c */ /* 0x000fe20000704270 */
[----:B0-----:R-:W-:-:S04]  /*23f0*/  IMAD.WIDE.U32 R20, R2, R20, R8 ;  /* 0x0000001402147225 */ /* 0x001fc800078e0008 */
[----:B------:R-:W-:Y:S01]  /*2400*/  IMAD.X R11, R11, 0x1, R5, P1 ;  /* 0x000000010b0b7824 */ /* 0x000fe200008e0605 */
[----:B------:R-:W-:Y:S01]  /*2410*/  LEA R8, P3, R20, R14, 0x1 ;  /* 0x0000000e14087211 */ /* 0x000fe200078608ff */
[----:B------:R-:W-:-:S05]  /*2420*/  IMAD.IADD R2, R175, 0x1, R21 ;  /* 0x00000001af027824 */ /* 0x000fca00078e0215 */
[----:B------:R-:W-:Y:S01]  /*2430*/  LEA.HI.X R9, R20, R15, R2, 0x1, P3 ;  /* 0x0000000f14097211 */ /* 0x000fe200018f0c02 */
[----:B--2---:R-:W-:-:S05]  /*2440*/  HADD2.F32 R19, -RZ, R22.H0_H0 ;  /* 0x20000016ff137230 */ /* 0x004fca0000004100 */
[----:B------:R-:W-:-:S04]  /*2450*/  FMUL R19, R19, R152 ;  /* 0x0000009813137220 */ /* 0x000fc80000400000 */
[----:B------:R-:W-:-:S05]  /*2460*/  FFMA R19, R26, R153, R19 ;  /* 0x000000991a137223 */ /* 0x000fca0000000013 */
[----:B------:R-:W-:-:S05]  /*2470*/  F2FP.F16.F32.PACK_AB R19, RZ, R19 ;  /* 0x00000013ff13723e */ /* 0x000fca00000000ff */
[----:B------:R0:W-:Y:S01]  /*2480*/  @P2 STG.E.U16 desc[UR36][R10.64], R19 ;  /* 0x000000130a002986 */ /* 0x0001e2000c101524 */
[----:B------:R-:W-:Y:S05]  /*2490*/  @!P0 BRA `(.L_x_38) ;  /* 0x0000000000048947 */ /* 0x000fea0003800000 */
[----:B------:R2:W5:Y:S02]  /*24a0*/  LDG.E.LTC128B.U16 R22, desc[UR36][R8.64+0x2] ;  /* 0x0000022408167981 */ /* 0x000564000c1e1520 */
.L_x_38:
[----:B------:R-:W-:Y:S05]  /*24b0*/  BSYNC B1 ;  /* 0x0000000000017941 */ /* 0x000fea0003800000 */
.L_x_37:
[----:B-----5:R-:W-:Y:S01]  /*24c0*/  HADD2.F32 R13, -RZ, R22.H0_H0 ;  /* 0x20000016ff0d7230 */ /* 0x020fe20000004100 */
[----:B------:R-:W-:Y:S01]  /*24d0*/  ISETP.GT.AND P1, PT, R0, 0x8, PT ;  /* 0x000000080000780c */ /* 0x000fe20003f24270 */
[----:B------:R-:W-:Y:S03]  /*24e0*/  BSSY B1, `(.L_x_39) ;  /* 0x0000008000017945 */ /* 0x000fe60003800000 */
[----:B------:R-:W-:Y:S01]  /*24f0*/  FMUL R2, R13, R152 ;  /* 0x000000980d027220 */ /* 0x000fe20000400000 */
[----:B------:R-:W-:-:S03]  /*2500*/  ISETP.GT.AND P2, PT, R3, RZ, P1 ;  /* 0x000000ff0300720c */ /* 0x000fc60000f44270 */
[----:B------:R-:W-:-:S05]  /*2510*/  FFMA R2, R27, R153, R2 ;  /* 0x000000991b027223 */ /* 0x000fca0000000002 */
[----:B------:R-:W-:-:S05]  /*2520*/  F2FP.F16.F32.PACK_AB R2, RZ, R2 ;  /* 0x00000002ff02723e */ /* 0x000fca00000000ff */
[----:B------:R3:W-:Y:S01]  /*2530*/  @P0 STG.E.U16 desc[UR36][R10.64+0x2], R2 ;  /* 0x000002020a000986 */ /* 0x0007e2000c101524 */
[----:B------:R-:W-:Y:S05]  /*2540*/  @!P2 BRA `(.L_x_40) ;  /* 0x000000000004a947 */ /* 0x000fea0003800000 */
[----:B------:R4:W5:Y:S02]  /*2550*/  LDG.E.LTC128B.U16 R22, desc[UR36][R6.64+0x10] ;  /* 0x0000102406167981 */ /* 0x000964000c1e1520 */
.L_x_40:
[----:B------:R-:W-:Y:S05]  /*2560*/  BSYNC B1 ;  /* 0x0000000000017941 */ /* 0x000fea0003800000 */
.L_x_39:
        /* <DEDUP_REMOVED lines=10> */
.L_x_42:
[----:B------:R-:W-:Y:S05]  /*2610*/  BSYNC B1 ;  /* 0x0000000000017941 */ /* 0x000fea0003800000 */
.L_x_41:
[----:B0----5:R-:W-:Y:S01]  /*2620*/  HADD2.F32 R13, -RZ, R22.H0_H0 ;  /* 0x20000016ff0d7230 */ /* 0x021fe20000004100 */
[----:B------:R-:W-:Y:S01]  /*2630*/  ISETP.GT.AND P1, PT, R3, 0x8, P1 ;  /* 0x000000080300780c */ /* 0x000fe20000f24270 */
[----:B------:R-:W-:Y:S03]  /*2640*/  BSSY B1, `(.L_x_43) ;  /* 0x0000007000017945 */ /* 0x000fe60003800000 */
[----:B---3--:R-:W-:-:S04]  /*2650*/  FMUL R2, R13, R152 ;  /* 0x000000980d027220 */ /* 0x008fc80000400000 */
[----:B------:R-:W-:-:S05]  /*2660*/  FFMA R2, R29, R153, R2 ;  /* 0x000000991d027223 */ /* 0x000fca0000000002 */
[----:B------:R-:W-:-:S05]  /*2670*/  F2FP.F16.F32.PACK_AB R2, RZ, R2 ;  /* 0x00000002ff02723e */ /* 0x000fca00000000ff */
[----:B------:R0:W-:Y:S01]  /*2680*/  @P3 STG.E.U16 desc[UR36][R4.64+0x12], R2 ;  /* 0x0000120204003986 */ /* 0x0001e2000c101524 */
[----:B------:R-:W-:Y:S05]  /*2690*/  @!P1 BRA `(.L_x_44) ;  /* 0x0000000000049947 */ /* 0x000fea0003800000 */
[----:B------:R3:W5:Y:S02]  /*26a0*/  LDG.E.LTC128B.U16 R22, desc[UR36][R8.64+0x10] ;  /* 0x0000102408167981 */ /* 0x000764000c1e1520 */
.L_x_44:
[----:B------:R-:W-:Y:S05]  /*26b0*/  BSYNC B1 ;  /* 0x0000000000017941 */ /* 0x000fea0003800000 */
.L_x_43:
[----:B-----5:R-:W-:Y:S01]  /*26c0*/  HADD2.F32 R13, -RZ, R22.H0_H0 ;  /* 0x20000016ff0d7230 */ /* 0x020fe20000004100 */
[----:B------:R-:W-:Y:S01]  /*26d0*/  ISETP.GT.AND P0, PT, R3, 0x8, P0 ;  /* 0x000000080300780c */ /* 0x000fe20000704270 */
[----:B------:R-:W-:Y:S03]  /*26e0*/  BSSY B1, `(.L_x_45) ;  /* 0x0000007000017945 */ /* 0x000fe60003800000 */
[----:B------:R-:W-:-:S04]  /*26f0*/  FMUL R13, R13, R152 ;  /* 0x000000980d0d7220 */ /* 0x000fc80000400000 */
[----:B------:R-:W-:-:S05]  /*2700*/  FFMA R13, R30, R153, R13 ;  /* 0x000000991e0d7223 */ /* 0x000fca000000000d */
[----:B------:R-:W-:-:S05]  /*2710*/  F2FP.F16.F32.PACK_AB R13, RZ, R13 ;  /* 0x0000000dff0d723e */ /* 0x000fca00000000ff */
[----:B------:R0:W-:Y:S01]  /*2720*/  @P1 STG.E.U16 desc[UR36][R10.64+0x10], R13 ;  /* 0x0000100d0a001986 */ /* 0x0001e2000c101524 */
[----:B------:R-:W-:Y:S05]  /*2730*/  @!P0 BRA `(.L_x_46) ;  /* 0x0000000000048947 */ /* 0x000fea0003800000 */
[----:B------:R0:W5:Y:S02]  /*2740*/  LDG.E.LTC128B.U16 R22, desc[UR36][R8.64+0x12] ;  /* 0x0000122408167981 */ /* 0x000164000c1e1520 */
.L_x_46:
[----:B------:R-:W-:Y:S05]  /*2750*/  BSYNC B1 ;  /* 0x0000000000017941 */ /* 0x000fea0003800000 */
.L_x_45:
[----:B0----5:R-:W-:Y:S01]  /*2760*/  HADD2.F32 R13, -RZ, R22.H0_H0 ;  /* 0x20000016ff0d7230 */ /* 0x021fe20000004100 */
        /* <DEDUP_REMOVED lines=9> */
.L_x_48:
[----:B------:R-:W-:Y:S05]  /*2800*/  BSYNC B1 ;  /* 0x0000000000017941 */ /* 0x000fea0003800000 */
.L_x_47:
        /* <DEDUP_REMOVED lines=10> */
.L_x_50:
[----:B------:R-:W-:Y:S05]  /*28b0*/  BSYNC B1 ;  /* 0x0000000000017941 */ /* 0x000fea0003800000 */
.L_x_49:
[----:B0----5:R-:W-:Y:S01]  /*28c0*/  HADD2.F32 R13, -RZ, R22.H0_H0 ;  /* 0x20000016ff0d7230 */ /* 0x021fe20000004100 */
        /* <DEDUP_REMOVED lines=8> */
.L_x_52:
[----:B------:R-:W-:Y:S05]  /*2950*/  BSYNC B1 ;  /* 0x0000000000017941 */ /* 0x000fea0003800000 */
.L_x_51:
        /* <DEDUP_REMOVED lines=9> */
.L_x_54:
[----:B------:R-:W-:Y:S05]  /*29f0*/  BSYNC B1 ;  /* 0x0000000000017941 */ /* 0x000fea0003800000 */
.L_x_53:
        /* <DEDUP_REMOVED lines=10> */
.L_x_56:
[----:B------:R-:W-:Y:S05]  /*2aa0*/  BSYNC B1 ;  /* 0x0000000000017941 */ /* 0x000fea0003800000 */
.L_x_55:
        /* <DEDUP_REMOVED lines=10> */
.L_x_58:
[----:B------:R-:W-:Y:S05]  /*2b50*/  BSYNC B1 ;  /* 0x0000000000017941 */ /* 0x000fea0003800000 */
.L_x_57:
        /* <DEDUP_REMOVED lines=9> */
.L_x_60:
[----:B------:R-:W-:Y:S05]  /*2bf0*/  BSYNC B1 ;  /* 0x0000000000017941 */ /* 0x000fea0003800000 */
.L_x_59:
        /* <DEDUP_REMOVED lines=9> */
.L_x_62:
[----:B------:R-:W-:Y:S05]  /*2c90*/  BSYNC B1 ;  /* 0x0000000000017941 */ /* 0x000fea0003800000 */
.L_x_61:
        /* <DEDUP_REMOVED lines=10> */
.L_x_64:
[----:B------:R-:W-:Y:S05]  /*2d40*/  BSYNC B1 ;  /* 0x0000000000017941 */ /* 0x000fea0003800000 */
.L_x_63:
        /* <DEDUP_REMOVED lines=10> */
.L_x_66:
[----:B------:R-:W-:Y:S05]  /*2df0*/  BSYNC B1 ;  /* 0x0000000000017941 */ /* 0x000fea0003800000 */
.L_x_65:
        /* <DEDUP_REMOVED lines=9> */
.L_x_68:
[----:B------:R-:W-:Y:S05]  /*2e90*/  BSYNC B1 ;  /* 0x0000000000017941 */ /* 0x000fea0003800000 */
.L_x_67:
        /* <DEDUP_REMOVED lines=9> */
.L_x_70:
[----:B------:R-:W-:Y:S05]  /*2f30*/  BSYNC B1 ;  /* 0x0000000000017941 */ /* 0x000fea0003800000 */
.L_x_69:
        /* <DEDUP_REMOVED lines=10> */
.L_x_72:
[----:B------:R-:W-:Y:S05]  /*2fe0*/  BSYNC B1 ;  /* 0x0000000000017941 */ /* 0x000fea0003800000 */
.L_x_71:
        /* <DEDUP_REMOVED lines=10> */
.L_x_74:
[----:B------:R-:W-:Y:S05]  /*3090*/  BSYNC B1 ;  /* 0x0000000000017941 */ /* 0x000fea0003800000 */
.L_x_73:
        /* <DEDUP_REMOVED lines=9> */
.L_x_76:
[----:B------:R-:W-:Y:S05]  /*3130*/  BSYNC B1 ;  /* 0x0000000000017941 */ /* 0x000fea0003800000 */
.L_x_75:
        /* <DEDUP_REMOVED lines=9> */
.L_x_78:
[----:B------:R-:W-:Y:S05]  /*31d0*/  BSYNC B1 ;  /* 0x0000000000017941 */ /* 0x000fea0003800000 */
.L_x_77:
        /* <DEDUP_REMOVED lines=10> */
.L_x_80:
[----:B------:R-:W-:Y:S05]  /*3280*/  BSYNC B1 ;  /* 0x0000000000017941 */ /* 0x000fea0003800000 */
.L_x_79:
        /* <DEDUP_REMOVED lines=10> */
.L_x_82:
[----:B------:R-:W-:Y:S05]  /*3330*/  BSYNC B1 ;  /* 0x0000000000017941 */ /* 0x000fea0003800000 */
.L_x_81:
        /* <DEDUP_REMOVED lines=9> */
.L_x_84:
[----:B------:R-:W-:Y:S05]  /*33d0*/  BSYNC B1 ;  /* 0x0000000000017941 */ /* 0x000fea0003800000 */
.L_x_83:
        /* <DEDUP_REMOVED lines=9> */
.L_x_86:
[----:B------:R-:W-:Y:S05]  /*3470*/  BSYNC B1 ;  /* 0x0000000000017941 */ /* 0x000fea0003800000 */
.L_x_85:
        /* <DEDUP_REMOVED lines=10> */
.L_x_88:
[----:B------:R-:W-:Y:S05]  /*3520*/  BSYNC B1 ;  /* 0x0000000000017941 */ /* 0x000fea0003800000 */
.L_x_87:
        /* <DEDUP_REMOVED lines=10> */
.L_x_90:
[----:B------:R-:W-:Y:S05]  /*35d0*/  BSYNC B1 ;  /* 0x0000000000017941 */ /* 0x000fea0003800000 */
.L_x_89:
        /* <DEDUP_REMOVED lines=9> */
.L_x_92:
[----:B------:R-:W-:Y:S05]  /*3670*/  BSYNC B1 ;  /* 0x0000000000017941 */ /* 0x000fea0003800000 */
.L_x_91:
        /* <DEDUP_REMOVED lines=9> */
.L_x_94:
[----:B------:R-:W-:Y:S05]  /*3710*/  BSYNC B1 ;  /* 0x0000000000017941 */ /* 0x000fea0003800000 */
.L_x_93:
        /* <DEDUP_REMOVED lines=10> */
.L_x_96:
[----:B------:R-:W-:Y:S05]  /*37c0*/  BSYNC B1 ;  /* 0x0000000000017941 */ /* 0x000fea0003800000 */
.L_x_95:
        /* <DEDUP_REMOVED lines=10> */
.L_x_98:
[----:B------:R-:W-:Y:S05]  /*3870*/  BSYNC B1 ;  /* 0x0000000000017941 */ /* 0x000fea0003800000 */
.L_x_97:
        /* <DEDUP_REMOVED lines=9> */
.L_x_100:
[----:B------:R-:W-:Y:S05]  /*3910*/  BSYNC B1 ;  /* 0x0000000000017941 */ /* 0x000fea0003800000 */
.L_x_99:
        /* <DEDUP_REMOVED lines=9> */
.L_x_102:
[----:B------:R-:W-:Y:S05]  /*39b0*/  BSYNC B1 ;  /* 0x0000000000017941 */ /* 0x000fea0003800000 */
.L_x_101:
        /* <DEDUP_REMOVED lines=10> */
.L_x_104:
[----:B------:R-:W-:Y:S05]  /*3a60*/  BSYNC B1 ;  /* 0x0000000000017941 */ /* 0x000fea0003800000 */
.L_x_103:
        /* <DEDUP_REMOVED lines=10> */
.L_x_106:
[----:B------:R-:W-:Y:S05]  /*3b10*/  BSYNC B1 ;  /* 0x0000000000017941 */ /* 0x000fea0003800000 */
.L_x_105:
        /* <DEDUP_REMOVED lines=9> */
.L_x_108:
[----:B------:R-:W-:Y:S05]  /*3bb0*/  BSYNC B1 ;  /* 0x0000000000017941 */ /* 0x000fea0003800000 */
.L_x_107:
        /* <DEDUP_REMOVED lines=9> */
.L_x_110:
[----:B------:R-:W-:Y:S05]  /*3c50*/  BSYNC B1 ;  /* 0x0000000000017941 */ /* 0x000fea0003800000 */
.L_x_109:
        /* <DEDUP_REMOVED lines=10> */
.L_x_112:
[----:B------:R-:W-:Y:S05]  /*3d00*/  BSYNC B1 ;  /* 0x0000000000017941 */ /* 0x000fea0003800000 */
.L_x_111:
        /* <DEDUP_REMOVED lines=10> */
.L_x_114:
[----:B------:R-:W-:Y:S05]  /*3db0*/  BSYNC B1 ;  /* 0x0000000000017941 */ /* 0x000fea0003800000 */
.L_x_113:
        /* <DEDUP_REMOVED lines=9> */
.L_x_116:
[----:B------:R-:W-:Y:S05]  /*3e50*/  BSYNC B1 ;  /* 0x0000000000017941 */ /* 0x000fea0003800000 */
.L_x_115:
        /* <DEDUP_REMOVED lines=9> */
.L_x_118:
[----:B------:R-:W-:Y:S05]  /*3ef0*/  BSYNC B1 ;  /* 0x0000000000017941 */ /* 0x000fea0003800000 */
.L_x_117:
        /* <DEDUP_REMOVED lines=10> */
.L_x_120:
[----:B------:R-:W-:Y:S05]  /*3fa0*/  BSYNC B1 ;  /* 0x0000000000017941 */ /* 0x000fea0003800000 */
.L_x_119:
        /* <DEDUP_REMOVED lines=10> */
.L_x_122:
[----:B------:R-:W-:Y:S05]  /*4050*/  BSYNC B1 ;  /* 0x0000000000017941 */ /* 0x000fea0003800000 */
.L_x_121:
        /* <DEDUP_REMOVED lines=9> */
.L_x_124:
[----:B------:R-:W-:Y:S05]  /*40f0*/  BSYNC B1 ;  /* 0x0000000000017941 */ /* 0x000fea0003800000 */
.L_x_123:
        /* <DEDUP_REMOVED lines=9> */
.L_x_126:
[----:B------:R-:W-:Y:S05]  /*4190*/  BSYNC B1 ;  /* 0x0000000000017941 */ /* 0x000fea0003800000 */
.L_x_125:
        /* <DEDUP_REMOVED lines=10> */
.L_x_128:
[----:B------:R-:W-:Y:S05]  /*4240*/  BSYNC B1 ;  /* 0x0000000000017941 */ /* 0x000fea0003800000 */
.L_x_127:
        /* <DEDUP_REMOVED lines=10> */
.L_x_130:
[----:B------:R-:W-:Y:S05]  /*42f0*/  BSYNC B1 ;  /* 0x0000000000017941 */ /* 0x000fea0003800000 */
.L_x_129:
        /* <DEDUP_REMOVED lines=9> */
.L_x_132:
[----:B------:R-:W-:Y:S05]  /*4390*/  BSYNC B1 ;  /* 0x0000000000017941 */ /* 0x000fea0003800000 */
.L_x_131:
        /* <DEDUP_REMOVED lines=9> */
.L_x_134:
[----:B------:R-:W-:Y:S05]  /*4430*/  BSYNC B1 ;  /* 0x0000000000017941 */ /* 0x000fea0003800000 */
.L_x_133:
        /* <DEDUP_REMOVED lines=10> */
.L_x_136:
[----:B------:R-:W-:Y:S05]  /*44e0*/  BSYNC B1 ;  /* 0x0000000000017941 */ /* 0x000fea0003800000 */
.L_x_135:
        /* <DEDUP_REMOVED lines=10> */
.L_x_138:
[----:B------:R-:W-:Y:S05]  /*4590*/  BSYNC B1 ;  /* 0x0000000000017941 */ /* 0x000fea0003800000 */
.L_x_137:
        /* <DEDUP_REMOVED lines=9> */
.L_x_140:
[----:B------:R-:W-:Y:S05]  /*4630*/  BSYNC B1 ;  /* 0x0000000000017941 */ /* 0x000fea0003800000 */
.L_x_139:
        /* <DEDUP_REMOVED lines=9> */
.L_x_142:
[----:B------:R-:W-:Y:S05]  /*46d0*/  BSYNC B1 ;  /* 0x0000000000017941 */ /* 0x000fea0003800000 */
.L_x_141:
        /* <DEDUP_REMOVED lines=10> */
.L_x_144:
[----:B------:R-:W-:Y:S05]  /*4780*/  BSYNC B1 ;  /* 0x0000000000017941 */ /* 0x000fea0003800000 */
.L_x_143:
        /* <DEDUP_REMOVED lines=10> */
.L_x_146:
[----:B------:R-:W-:Y:S05]  /*4830*/  BSYNC B1 ;  /* 0x0000000000017941 */ /* 0x000fea0003800000 */
.L_x_145:
        /* <DEDUP_REMOVED lines=9> */
.L_x_148:
[----:B------:R-:W-:Y:S05]  /*48d0*/  BSYNC B1 ;  /* 0x0000000000017941 */ /* 0x000fea0003800000 */
.L_x_147:
        /* <DEDUP_REMOVED lines=9> */
.L_x_150:
[----:B------:R-:W-:Y:S05]  /*4970*/  BSYNC B1 ;  /* 0x0000000000017941 */ /* 0x000fea0003800000 */
.L_x_149:
        /* <DEDUP_REMOVED lines=10> */
.L_x_152:
[----:B------:R-:W-:Y:S05]  /*4a20*/  BSYNC B1 ;  /* 0x0000000000017941 */ /* 0x000fea0003800000 */
.L_x_151:
        /* <DEDUP_REMOVED lines=10> */
.L_x_154:
[----:B------:R-:W-:Y:S05]  /*4ad0*/  BSYNC B1 ;  /* 0x0000000000017941 */ /* 0x000fea0003800000 */
.L_x_153:
        /* <DEDUP_REMOVED lines=9> */
.L_x_156:
[----:B------:R-:W-:Y:S05]  /*4b70*/  BSYNC B1 ;  /* 0x0000000000017941 */ /* 0x000fea0003800000 */
.L_x_155:
        /* <DEDUP_REMOVED lines=9> */
.L_x_158:
[----:B------:R-:W-:Y:S05]  /*4c10*/  BSYNC B1 ;  /* 0x0000000000017941 */ /* 0x000fea0003800000 */
.L_x_157:
        /* <DEDUP_REMOVED lines=10> */
.L_x_160:
[----:B------:R-:W-:Y:S05]  /*4cc0*/  BSYNC B1 ;  /* 0x0000000000017941 */ /* 0x000fea0003800000 */
.L_x_159:
        /* <DEDUP_REMOVED lines=10> */
.L_x_162:
[----:B------:R-:W-:Y:S05]  /*4d70*/  BSYNC B1 ;  /* 0x0000000000017941 */ /* 0x000fea0003800000 */
.L_x_161:
        /* <DEDUP_REMOVED lines=9> */
.L_x_164:
[----:B------:R-:W-:Y:S05]  /*4e10*/  BSYNC B1 ;  /* 0x0000000000017941 */ /* 0x000fea0003800000 */
.L_x_163:
        /* <DEDUP_REMOVED lines=9> */
.L_x_166:
[----:B------:R-:W-:Y:S05]  /*4eb0*/  BSYNC B1 ;  /* 0x0000000000017941 */ /* 0x000fea0003800000 */
.L_x_165:
        /* <DEDUP_REMOVED lines=10> */
.L_x_168:
[----:B------:R-:W-:Y:S05]  /*4f60*/  BSYNC B1 ;  /* 0x0000000000017941 */ /* 0x000fea0003800000 */
.L_x_167:
        /* <DEDUP_REMOVED lines=10> */
.L_x_170:
[----:B------:R-:W-:Y:S05]  /*5010*/  BSYNC B1 ;  /* 0x0000000000017941 */ /* 0x000fea0003800000 */
.L_x_169:
        /* <DEDUP_REMOVED lines=9> */
.L_x_172:
[----:B------:R-:W-:Y:S05]  /*50b0*/  BSYNC B1 ;  /* 0x0000000000017941 */ /* 0x000fea0003800000 */
.L_x_171:
        /* <DEDUP_REMOVED lines=9> */
.L_x_174:
[----:B------:R-:W-:Y:S05]  /*5150*/  BSYNC B1 ;  /* 0x0000000000017941 */ /* 0x000fea0003800000 */
.L_x_173:
        /* <DEDUP_REMOVED lines=10> */
.L_x_176:
[----:B------:R-:W-:Y:S05]  /*5200*/  BSYNC B1 ;  /* 0x0000000000017941 */ /* 0x000fea0003800000 */
.L_x_175:
        /* <DEDUP_REMOVED lines=10> */
.L_x_178:
[----:B------:R-:W-:Y:S05]  /*52b0*/  BSYNC B1 ;  /* 0x0000000000017941 */ /* 0x000fea0003800000 */
.L_x_177:
        /* <DEDUP_REMOVED lines=9> */
.L_x_180:
[----:B------:R-:W-:Y:S05]  /*5350*/  BSYNC B1 ;  /* 0x0000000000017941 */ /* 0x000fea0003800000 */
.L_x_179:
        /* <DEDUP_REMOVED lines=9> */
.L_x_182:
[----:B------:R-:W-:Y:S05]  /*53f0*/  BSYNC B1 ;  /* 0x0000000000017941 */ /* 0x000fea0003800000 */
.L_x_181:
        /* <DEDUP_REMOVED lines=10> */
.L_x_184:
[----:B------:R-:W-:Y:S05]  /*54a0*/  BSYNC B1 ;  /* 0x0000000000017941 */ /* 0x000fea0003800000 */
.L_x_183:
        /* <DEDUP_REMOVED lines=10> */
.L_x_186:
[----:B------:R-:W-:Y:S05]  /*5550*/  BSYNC B1 ;  /* 0x0000000000017941 */ /* 0x000fea0003800000 */
.L_x_185:
        /* <DEDUP_REMOVED lines=9> */
.L_x_188:
[----:B------:R-:W-:Y:S05]  /*55f0*/  BSYNC B1 ;  /* 0x0000000000017941 */ /* 0x000fea0003800000 */
.L_x_187:
        /* <DEDUP_REMOVED lines=9> */
.L_x_190:
[----:B------:R-:W-:Y:S05]  /*5690*/  BSYNC B1 ;  /* 0x0000000000017941 */ /* 0x000fea0003800000 */
.L_x_189:
        /* <DEDUP_REMOVED lines=10> */
.L_x_192:
[----:B------:R-:W-:Y:S05]  /*5740*/  BSYNC B1 ;  /* 0x0000000000017941 */ /* 0x000fea0003800000 */
.L_x_191:
        /* <DEDUP_REMOVED lines=10> */
.L_x_194:
[----:B------:R-:W-:Y:S05]  /*57f0*/  BSYNC B1 ;  /* 0x0000000000017941 */ /* 0x000fea0003800000 */
.L_x_193:
        /* <DEDUP_REMOVED lines=9> */
.L_x_196:
[----:B------:R-:W-:Y:S05]  /*5890*/  BSYNC B1 ;  /* 0x0000000000017941 */ /* 0x000fea0003800000 */
.L_x_195:
        /* <DEDUP_REMOVED lines=9> */
.L_x_198:
[----:B------:R-:W-:Y:S05]  /*5930*/  BSYNC B1 ;  /* 0x0000000000017941 */ /* 0x000fea0003800000 */
.L_x_197:
        /* <DEDUP_REMOVED lines=10> */
.L_x_200:
[----:B------:R-:W-:Y:S05]  /*59e0*/  BSYNC B1 ;  /* 0x0000000000017941 */ /* 0x000fea0003800000 */
.L_x_199:
        /* <DEDUP_REMOVED lines=10> */
.L_x_202:
[----:B------:R-:W-:Y:S05]  /*5a90*/  BSYNC B1 ;  /* 0x0000000000017941 */ /* 0x000fea0003800000 */
.L_x_201:
        /* <DEDUP_REMOVED lines=9> */
.L_x_204:
[----:B------:R-:W-:Y:S05]  /*5b30*/  BSYNC B1 ;  /* 0x0000000000017941 */ /* 0x000fea0003800000 */
.L_x_203:
        /* <DEDUP_REMOVED lines=9> */
.L_x_206:
[----:B------:R-:W-:Y:S05]  /*5bd0*/  BSYNC B1 ;  /* 0x0000000000017941 */ /* 0x000fea0003800000 */
.L_x_205:
        /* <DEDUP_REMOVED lines=10> */
.L_x_208:
[----:B------:R-:W-:Y:S05]  /*5c80*/  BSYNC B1 ;  /* 0x0000000000017941 */ /* 0x000fea0003800000 */
.L_x_207:
        /* <DEDUP_REMOVED lines=10> */
.L_x_210:
[----:B------:R-:W-:Y:S05]  /*5d30*/  BSYNC B1 ;  /* 0x0000000000017941 */ /* 0x000fea0003800000 */
.L_x_209:
        /* <DEDUP_REMOVED lines=9> */
.L_x_212:
[----:B------:R-:W-:Y:S05]  /*5dd0*/  BSYNC B1 ;  /* 0x0000000000017941 */ /* 0x000fea0003800000 */
.L_x_211:
        /* <DEDUP_REMOVED lines=9> */
.L_x_214:
[----:B------:R-:W-:Y:S05]  /*5e70*/  BSYNC B1 ;  /* 0x0000000000017941 */ /* 0x000fea0003800000 */
.L_x_213:
        /* <DEDUP_REMOVED lines=10> */
.L_x_216:
[----:B------:R-:W-:Y:S05]  /*5f20*/  BSYNC B1 ;  /* 0x0000000000017941 */ /* 0x000fea0003800000 */
.L_x_215:
        /* <DEDUP_REMOVED lines=10> */
.L_x_218:
[----:B------:R-:W-:Y:S05]  /*5fd0*/  BSYNC B1 ;  /* 0x0000000000017941 */ /* 0x000fea0003800000 */
.L_x_217:
        /* <DEDUP_REMOVED lines=9> */
.L_x_220:
[----:B------:R-:W-:Y:S05]  /*6070*/  BSYNC B1 ;  /* 0x0000000000017941 */ /* 0x000fea0003800000 */
.L_x_219:
        /* <DEDUP_REMOVED lines=9> */
.L_x_222:
[----:B------:R-:W-:Y:S05]  /*6110*/  BSYNC B1 ;  /* 0x0000000000017941 */ /* 0x000fea0003800000 */
.L_x_221:
        /* <DEDUP_REMOVED lines=10> */
.L_x_224:
[----:B------:R-:W-:Y:S05]  /*61c0*/  BSYNC B1 ;  /* 0x0000000000017941 */ /* 0x000fea0003800000 */
.L_x_223:
        /* <DEDUP_REMOVED lines=10> */
.L_x_226:
[----:B------:R-:W-:Y:S05]  /*6270*/  BSYNC B1 ;  /* 0x0000000000017941 */ /* 0x000fea0003800000 */
.L_x_225:
        /* <DEDUP_REMOVED lines=9> */
.L_x_228:
[----:B------:R-:W-:Y:S05]  /*6310*/  BSYNC B1 ;  /* 0x0000000000017941 */ /* 0x000fea0003800000 */
.L_x_227:
        /* <DEDUP_REMOVED lines=9> */
.L_x_230:
[----:B------:R-:W-:Y:S05]  /*63b0*/  BSYNC B1 ;  /* 0x0000000000017941 */ /* 0x000fea0003800000 */
.L_x_229:
        /* <DEDUP_REMOVED lines=10> */
.L_x_232:
[----:B------:R-:W-:Y:S05]  /*6460*/  BSYNC B1 ;  /* 0x0000000000017941 */ /* 0x000fea0003800000 */
.L_x_231:
        /* <DEDUP_REMOVED lines=10> */
.L_x_234:
[----:B------:R-:W-:Y:S05]  /*6510*/  BSYNC B1 ;  /* 0x0000000000017941 */ /* 0x000fea0003800000 */
.L_x_233:
        /* <DEDUP_REMOVED lines=9> */
.L_x_236:
[----:B------:R-:W-:Y:S05]  /*65b0*/  BSYNC B1 ;  /* 0x0000000000017941 */ /* 0x000fea0003800000 */
.L_x_235:
        /* <DEDUP_REMOVED lines=9> */
.L_x_238:
[----:B------:R-:W-:Y:S05]  /*6650*/  BSYNC B1 ;  /* 0x0000000000017941 */ /* 0x000fea0003800000 */
.L_x_237:
        /* <DEDUP_REMOVED lines=10> */
.L_x_240:
[----:B------:R-:W-:Y:S05]  /*6700*/  BSYNC B1 ;  /* 0x0000000000017941 */ /* 0x000fea0003800000 */
.L_x_239:
        /* <DEDUP_REMOVED lines=10> */
.L_x_242:
[----:B------:R-:W-:Y:S05]  /*67b0*/  BSYNC B1 ;  /* 0x0000000000017941 */ /* 0x000fea0003800000 */
.L_x_241:
        /* <DEDUP_REMOVED lines=9> */
.L_x_244:
[----:B------:R-:W-:Y:S05]  /*6850*/  BSYNC B1 ;  /* 0x0000000000017941 */ /* 0x000fea0003800000 */
.L_x_243:
        /* <DEDUP_REMOVED lines=9> */
.L_x_246:
[----:B------:R-:W-:Y:S05]  /*68f0*/  BSYNC B1 ;  /* 0x0000000000017941 */ /* 0x000fea0003800000 */
.L_x_245:
        /* <DEDUP_REMOVED lines=10> */
.L_x_248:
[----:B------:R-:W-:Y:S05]  /*69a0*/  BSYNC B1 ;  /* 0x0000000000017941 */ /* 0x000fea0003800000 */
.L_x_247:
        /* <DEDUP_REMOVED lines=10> */
.L_x_250:
[----:B------:R-:W-:Y:S05]  /*6a50*/  BSYNC B1 ;  /* 0x0000000000017941 */ /* 0x000fea0003800000 */
.L_x_249:
        /* <DEDUP_REMOVED lines=9> */
.L_x_252:
[----:B------:R-:W-:Y:S05]  /*6af0*/  BSYNC B1 ;  /* 0x0000000000017941 */ /* 0x000fea0003800000 */
.L_x_251:
        /* <DEDUP_REMOVED lines=9> */
.L_x_254:
[----:B------:R-:W-:Y:S05]  /*6b90*/  BSYNC B1 ;  /* 0x0000000000017941 */ /* 0x000fea0003800000 */
.L_x_253:
        /* <DEDUP_REMOVED lines=10> */
.L_x_256:
[----:B------:R-:W-:Y:S05]  /*6c40*/  BSYNC B1 ;  /* 0x0000000000017941 */ /* 0x000fea0003800000 */
.L_x_255:
        /* <DEDUP_REMOVED lines=10> */
.L_x_258:
[----:B------:R-:W-:Y:S05]  /*6cf0*/  BSYNC B1 ;  /* 0x0000000000017941 */ /* 0x000fea0003800000 */
.L_x_257:
        /* <DEDUP_REMOVED lines=9> */
.L_x_260:
[----:B------:R-:W-:Y:S05]  /*6d90*/  BSYNC B1 ;  /* 0x0000000000017941 */ /* 0x000fea0003800000 */
.L_x_259:
        /* <DEDUP_REMOVED lines=9> */
.L_x_262:
[----:B------:R-:W-:Y:S05]  /*6e30*/  BSYNC B1 ;  /* 0x0000000000017941 */ /* 0x000fea0003800000 */
.L_x_261:
        /* <DEDUP_REMOVED lines=10> */
.L_x_264:
[----:B------:R-:W-:Y:S05]  /*6ee0*/  BSYNC B1 ;  /* 0x0000000000017941 */ /* 0x000fea0003800000 */
.L_x_263:
        /* <DEDUP_REMOVED lines=10> */
.L_x_266:
[----:B------:R-:W-:Y:S05]  /*6f90*/  BSYNC B1 ;  /* 0x0000000000017941 */ /* 0x000fea0003800000 */
.L_x_265:
        /* <DEDUP_REMOVED lines=9> */
.L_x_268:
[----:B------:R-:W-:Y:S05]  /*7030*/  BSYNC B1 ;  /* 0x0000000000017941 */ /* 0x000fea0003800000 */
.L_x_267:
        /* <DEDUP_REMOVED lines=9> */
.L_x_270:
[----:B------:R-:W-:Y:S05]  /*70d0*/  BSYNC B1 ;  /* 0x0000000000017941 */ /* 0x000fea0003800000 */
.L_x_269:
        /* <DEDUP_REMOVED lines=10> */
.L_x_272:
[----:B------:R-:W-:Y:S05]  /*7180*/  BSYNC B1 ;  /* 0x0000000000017941 */ /* 0x000fea0003800000 */
.L_x_271:
        /* <DEDUP_REMOVED lines=10> */
.L_x_274:
[----:B------:R-:W-:Y:S05]  /*7230*/  BSYNC B1 ;  /* 0x0000000000017941 */ /* 0x000fea0003800000 */
.L_x_273:
        /* <DEDUP_REMOVED lines=9> */
.L_x_276:
[----:B------:R-:W-:Y:S05]  /*72d0*/  BSYNC B1 ;  /* 0x0000000000017941 */ /* 0x000fea0003800000 */
.L_x_275:
        /* <DEDUP_REMOVED lines=9> */
.L_x_278:
[----:B------:R-:W-:Y:S05]  /*7370*/  BSYNC B1 ;  /* 0x0000000000017941 */ /* 0x000fea0003800000 */
.L_x_277:
        /* <DEDUP_REMOVED lines=10> */
.L_x_280:
[----:B------:R-:W-:Y:S05]  /*7420*/  BSYNC B1 ;  /* 0x0000000000017941 */ /* 0x000fea0003800000 */
.L_x_279:
        /* <DEDUP_REMOVED lines=10> */
.L_x_282:
[----:B------:R-:W-:Y:S05]  /*74d0*/  BSYNC B1 ;  /* 0x0000000000017941 */ /* 0x000fea0003800000 */
.L_x_281:
[----:B01--45:R-:W-:Y:S01]  /*74e0*/  HADD2.F32 R7, -RZ, R22.H0_H0 ;  /* 0x20000016ff077230 */ /* 0x033fe20000004100 */
        /* <DEDUP_REMOVED lines=8> */
.L_x_284:
[----:B------:R-:W-:Y:S05]  /*7570*/  BSYNC B1 ;  /* 0x0000000000017941 */ /* 0x000fea0003800000 */
.L_x_283:
[----:B0----5:R-:W-:Y:S01]  /*7580*/  HADD2.F32 R5, -RZ, R22.H0_H0 ;  /* 0x20000016ff057230 */ /* 0x021fe20000004100 */
[----:B------:R-:W-:Y:S01]  /*7590*/  ISETP.GT.AND P0, PT, R3, 0x8, P0 ;  /* 0x000000080300780c */ /* 0x000fe20000704270 */
[----:B------:R-:W-:Y:S01]  /*75a0*/  @P1 IMAD.MOV.U32 R4, RZ, RZ, R10 ;  /* 0x000000ffff041224 */ /* 0x000fe200078e000a */
[----:B------:R-:W-:Y:S02]  /*75b0*/  BSSY B1, `(.L_x_285) ;  /* 0x0000009000017945 */ /* 0x000fe40003800000 */
[----:B------:R-:W-:-:S04]  /*75c0*/  FMUL R5, R5, R152 ;  /* 0x0000009805057220 */ /* 0x000fc80000400000 */
[----:B------:R-:W-:-:S05]  /*75d0*/  FFMA R5, R150, R153, R5 ;  /* 0x0000009996057223 */ /* 0x000fca0000000005 */
[----:B------:R-:W-:-:S04]  /*75e0*/  F2FP.F16.F32.PACK_AB R5, RZ, R5 ;  /* 0x00000005ff05723e */ /* 0x000fc800000000ff */
[----:B------:R-:W-:Y:S01]  /*75f0*/  PRMT R2, R5, 0x7610, R2 ;  /* 0x0000761005027816 */ /* 0x000fe20000000002 */
[----:B------:R-:W-:-:S05]  /*7600*/  @P1 IMAD.MOV.U32 R5, RZ, RZ, R11 ;  /* 0x000000ffff051224 */ /* 0x000fca00078e000b */
[----:B------:R0:W-:Y:S01]  /*7610*/  @P1 STG.E.U16 desc[UR36][R4.64+0x1f0], R2 ;  /* 0x0001f00204001986 */ /* 0x0001e2000c101524 */
[----:B------:R-:W-:Y:S05]  /*7620*/  @!P0 BRA `(.L_x_286) ;  /* 0x0000000000048947 */ /* 0x000fea0003800000 */
[----:B------:R4:W5:Y:S02]  /*7630*/  LDG.E.LTC128B.U16 R22, desc[UR36][R8.64+0x1f2] ;  /* 0x0001f22408167981 */ /* 0x000964000c1e1520 */
.L_x_286:
[----:B------:R-:W-:Y:S05]  /*7640*/  BSYNC B1 ;  /* 0x0000000000017941 */ /* 0x000fea0003800000 */
.L_x_285:
[----:B------:R-:W-:Y:S05]  /*7650*/  @!P0 BRA `(.L_x_287) ;  /* 0x0000002400488947 */ /* 0x000fea0003800000 */
[----:B-----5:R-:W-:-:S05]  /*7660*/  HADD2.F32 R3, -RZ, R22.H0_H0 ;  /* 0x20000016ff037230 */ /* 0x020fca0000004100 */
[----:B------:R-:W-:-:S04]  /*7670*/  FMUL R0, R3, R152 ;  /* 0x0000009803007220 */ /* 0x000fc80000400000 */
[----:B------:R-:W-:-:S05]  /*7680*/  FFMA R0, R151, R153, R0 ;  /* 0x0000009997007223 */ /* 0x000fca0000000000 */
[----:B------:R-:W-:-:S05]  /*7690*/  F2FP.F16.F32.PACK_AB R0, RZ, R0 ;  /* 0x00000000ff00723e */ /* 0x000fca00000000ff */
[----:B------:R0:W-:Y:S01]  /*76a0*/  STG.E.U16 desc[UR36][R10.64+0x1f2], R0 ;  /* 0x0001f2000a007986 */ /* 0x0001e2000c101524 */
[----:B------:R-:W-:Y:S05]  /*76b0*/  BRA `(.L_x_287) ;  /* 0x0000002400307947 */ /* 0x000fea0003800000 */
.L_x_34:
[----:B------:R-:W-:Y:S01]  /*76c0*/  ISETP.GT.AND P0, PT, R0, 0x1, PT ;  /* 0x000000010000780c */ /* 0x000fe20003f04270 */
[----:B------:R-:W-:Y:S01]  /*76d0*/  ULDC.64 UR4, c[0x0][0x5c0] ;  /* 0x0001700000047ab9 */ /* 0x000fe20000000a00 */
[-C--:B------:R-:W-:Y:S01]  /*76e0*/  FMUL R24, R24, R153.reuse ;  /* 0x0000009918187220 */ /* 0x080fe20000400000 */
[-C--:B------:R-:W-:Y:S01]  /*76f0*/  FMUL R25, R25, R153.reuse ;  /* 0x0000009919197220 */ /* 0x080fe20000400000 */
[----:B------:R-:W-:Y:S01]  /*7700*/  ISETP.GT.AND P3, PT, R3, RZ, P0 ;  /* 0x000000ff0300720c */ /* 0x000fe20000764270 */
[-C--:B------:R-:W-:Y:S01]  /*7710*/  FMUL R26, R26, R153.reuse ;  /* 0x000000991a1a7220 */ /* 0x080fe20000400000 */
[----:B------:R-:W-:Y:S01]  /*7720*/  LEA R4, P4, R6, UR4, 0x1 ;  /* 0x0000000406047c11 */ /* 0x000fe2000f8808ff */
[-C--:B------:R-:W-:Y:S01]  /*7730*/  FMUL R27, R27, R153.reuse ;  /* 0x000000991b1b7220 */ /* 0x080fe20000400000 */
[----:B------:R-:W-:Y:S01]  /*7740*/  F2FP.F16.F32.PACK_AB R24, RZ, R24 ;  /* 0x00000018ff18723e */ /* 0x000fe200000000ff */
[-C--:B------:R-:W-:Y:S01]  /*7750*/  FMUL R28, R28, R153.reuse ;  /* 0x000000991c1c7220 */ /* 0x080fe20000400000 */
[----:B------:R-:W-:Y:S01]  /*7760*/  LEA.HI.X R5, R6, UR5, R179, 0x1, P4 ;  /* 0x0000000506057c11 */ /* 0x000fe2000a0f0cb3 */
[----:B------:R-:W-:Y:S01]  /*7770*/  FMUL R29, R29, R153 ;  /* 0x000000991d1d7220 */ /* 0x000fe20000400000 */
[----:B------:R-:W-:Y:S01]  /*7780*/  F2FP.F16.F32.PACK_AB R25, RZ, R25 ;  /* 0x00000019ff19723e */ /* 0x000fe200000000ff */
[-C--:B------:R-:W-:Y:S01]  /*7790*/  FMUL R30, R30, R153.reuse ;  /* 0x000000991e1e7220 */ /* 0x080fe20000400000 */
[----:B------:R-:W-:Y:S01]  /*77a0*/  SHF.L.U64.HI R11, R10, 0x4, R11 ;  /* 0x000000040a0b7819 */ /* 0x000fe2000001020b */
[----:B------:R-:W-:Y:S01]  /*77b0*/  @P1 STG.E.U16 desc[UR36][R4.64], R24 ;  /* 0x0000001804001986 */ /* 0x000fe2000c101524 */
[----:B------:R-:W-:Y:S01]  /*77c0*/  ISETP.GT.AND P1, PT, R0, 0x8, PT ;  /* 0x000000080000780c */ /* 0x000fe20003f24270 */
[-C--:B------:R-:W-:Y:S01]  /*77d0*/  FMUL R31, R31, R153.reuse ;  /* 0x000000991f1f7220 */ /* 0x080fe20000400000 */
[C---:B------:R-:W-:Y:S01]  /*77e0*/  ISETP.GT.AND P4, PT, R3.reuse, 0x8, P0 ;  /* 0x000000080300780c */ /* 0x040fe20000784270 */
[----:B------:R-:W-:Y:S01]  /*77f0*/  @P3 STG.E.U16 desc[UR36][R4.64+0x2], R25 ;  /* 0x0000021904003986 */ /* 0x000fe2000c101524 */
[----:B------:R-:W-:Y:S01]  /*7800*/  LEA R6, P3, R10, R4, 0x4 ;  /* 0x000000040a067211 */ /* 0x000fe200078620ff */
[-C--:B------:R-:W-:Y:S01]  /*7810*/  FMUL R32, R32, R153.reuse ;  /* 0x0000009920207220 */ /* 0x080fe20000400000 */
[----:B------:R-:W-:Y:S01]  /*7820*/  ISETP.GT.AND P2, PT, R3, 0x8, P2 ;  /* 0x000000080300780c */ /* 0x000fe20001744270 */
[-C--:B------:R-:W-:Y:S01]  /*7830*/  FMUL R33, R33, R153.reuse ;  /* 0x0000009921217220 */ /* 0x080fe20000400000 */
[----:B------:R-:W-:Y:S01]  /*7840*/  ISETP.GT.AND P0, PT, R0, 0x9, PT ;  /* 0x000000090000780c */ /* 0x000fe20003f04270 */
[----:B------:R-:W-:Y:S01]  /*7850*/  IMAD.X R7, R11, 0x1, R5, P3 ;  /* 0x000000010b077824 */ /* 0x000fe200018e0605 */
[C---:B------:R-:W-:Y:S01]  /*7860*/  ISETP.GT.AND P5, PT, R3.reuse, RZ, P1 ;  /* 0x000000ff0300720c */ /* 0x040fe20000fa4270 */
[-C--:B------:R-:W-:Y:S01]  /*7870*/  FMUL R34, R34, R153.reuse ;  /* 0x0000009922227220 */ /* 0x080fe20000400000 */
[----:B------:R-:W-:Y:S01]  /*7880*/  ISETP.GT.AND P3, PT, R3, RZ, P0 ;  /* 0x000000ff0300720c */ /* 0x000fe20000764270 */
[-C--:B------:R-:W-:Y:S01]  /*7890*/  FMUL R35, R35, R153.reuse ;  /* 0x0000009923237220 */ /* 0x080fe20000400000 */
[----:B------:R-:W-:Y:S01]  /*78a0*/  F2FP.F16.F32.PACK_AB R26, RZ, R26 ;  /* 0x0000001aff1a723e */ /* 0x000fe200000000ff */
[----:B------:R-:W-:Y:S01]  /*78b0*/  FMUL R36, R36, R153 ;  /* 0x0000009924247220 */ /* 0x000fe20000400000 */
[----:B------:R-:W-:Y:S01]  /*78c0*/  F2FP.F16.F32.PACK_AB R27, RZ, R27 ;  /* 0x0000001bff1b723e */ /* 0x000fe200000000ff */
[----:B------:R-:W-:Y:S01]  /*78d0*/  FMUL R37, R37, R153 ;  /* 0x0000009925257220 */ /* 0x000fe20000400000 */
[----:B------:R-:W-:Y:S01]  /*78e0*/  F2FP.F16.F32.PACK_AB R28, RZ, R28 ;  /* 0x0000001cff1c723e */ /* 0x000fe200000000ff */
[----:B------:R-:W-:Y:S01]  /*78f0*/  @P2 STG.E.U16 desc[UR36][R6.64], R26 ;  /* 0x0000001a06002986 */ /* 0x000fe2000c101524 */
[----:B------:R-:W-:Y:S01]  /*7900*/  F2FP.F16.F32.PACK_AB R29, RZ, R29 ;  /* 0x0000001dff1d723e */ /* 0x000fe200000000ff */
[-C--:B------:R-:W-:Y:S01]  /*7910*/  FMUL R38, R38, R153.reuse ;  /* 0x0000009926267220 */ /* 0x080fe20000400000 */
[----:B------:R-:W-:Y:S01]  /*7920*/  ISETP.GT.AND P2, PT, R3, 0x8, P1 ;  /* 0x000000080300780c */ /* 0x000fe20000f44270 */
[----:B------:R-:W-:Y:S01]  /*7930*/  @P4 STG.E.U16 desc[UR36][R6.64+0x2], R27 ;  /* 0x0000021b06004986 */ /* 0x000fe2000c101524 */
[----:B------:R-:W-:Y:S01]  /*7940*/  ISETP.GT.AND P1, PT, R0, 0x10, PT ;  /* 0x000000100000780c */ /* 0x000fe20003f24270 */
[-C--:B------:R-:W-:Y:S01]  /*7950*/  FMUL R39, R39, R153.reuse ;  /* 0x0000009927277220 */ /* 0x080fe20000400000 */
[----:B------:R-:W-:Y:S01]  /*7960*/  F2FP.F16.F32.PACK_AB R30, RZ, R30 ;  /* 0x0000001eff1e723e */ /* 0x000fe200000000ff */
[----:B------:R-:W-:Y:S01]  /*7970*/  @P5 STG.E.U16 desc[UR36][R4.64+0x10], R28 ;  /* 0x0000101c04005986 */ /* 0x000fe2000c101524 */
[C---:B------:R-:W-:Y:S01]  /*7980*/  ISETP.GT.AND P4, PT, R3.reuse, RZ, P1 ;  /* 0x000000ff0300720c */ /* 0x040fe20000f84270 */
[----:B------:R-:W-:Y:S01]  /*7990*/  FMUL R40, R40, R153 ;  /* 0x0000009928287220 */ /* 0x000fe20000400000 */
[----:B------:R-:W-:Y:S01]  /*79a0*/  F2FP.F16.F32.PACK_AB R31, RZ, R31 ;  /* 0x0000001fff1f723e */ /* 0x000fe200000000ff */
[----:B------:R-:W-:Y:S01]  /*79b0*/  @P3 STG.E.U16 desc[UR36][R4.64+0x12], R29 ;  /* 0x0000121d04003986 */ /* 0x000fe2000c101524 */
[----:B------:R-:W-:Y:S01]  /*79c0*/  ISETP.GT.AND P3, PT, R3, 0x8, P0 ;  /* 0x000000080300780c */ /* 0x000fe20000764270 */
[-C--:B------:R-:W-:Y:S01]  /*79d0*/  FMUL R41, R41, R153.reuse ;  /* 0x0000009929297220 */ /* 0x080fe20000400000 */
[----:B------:R-:W-:Y:S01]  /*79e0*/  ISETP.GT.AND P0, PT, R0, 0x11, PT ;  /* 0x000000110000780c */ /* 0x000fe20003f04270 */
[----:B------:R-:W-:Y:S01]  /*79f0*/  @P2 STG.E.U16 desc[UR36][R6.64+0x10], R30 ;  /* 0x0000101e06002986 */ /* 0x000fe2000c101524 */
[----:B------:R-:W-:Y:S01]  /*7a00*/  F2FP.F16.F32.PACK_AB R32, RZ, R32 ;  /* 0x00000020ff20723e */ /* 0x000fe200000000ff */
[-C--:B------:R-:W-:Y:S01]  /*7a10*/  FMUL R42, R42, R153.reuse ;  /* 0x000000992a2a7220 */ /* 0x080fe20000400000 */
[----:B------:R-:W-:Y:S01]  /*7a20*/  ISETP.GT.AND P5, PT, R3, RZ, P0 ;  /* 0x000000ff0300720c */ /* 0x000fe200007a4270 */
[-C--:B------:R-:W-:Y:S01]  /*7a30*/  FMUL R43, R43, R153.reuse ;  /* 0x000000992b2b7220 */ /* 0x080fe20000400000 */
[----:B------:R-:W-:Y:S01]  /*7a40*/  ISETP.GT.AND P2, PT, R3, 0x8, P1 ;  /* 0x000000080300780c */ /* 0x000fe20000f44270 */
[-C--:B------:R-:W-:Y:S01]  /*7a50*/  FMUL R44, R44, R153.reuse ;  /* 0x000000992c2c7220 */ /* 0x080fe20000400000 */
[----:B------:R-:W-:Y:S01]  /*7a60*/  ISETP.GT.AND P1, PT, R0, 0x18, PT ;  /* 0x000000180000780c */ /* 0x000fe20003f24270 */
[----:B------:R-:W-:Y:S01]  /*7a70*/  FMUL R45, R45, R153 ;  /* 0x000000992d2d7220 */ /* 0x000fe20000400000 */
[----:B------:R-:W-:Y:S01]  /*7a80*/  F2FP.F16.F32.PACK_AB R33, RZ, R33 ;  /* 0x00000021ff21723e */ /* 0x000fe200000000ff */
[----:B------:R-:W-:Y:S01]  /*7a90*/  @P3 STG.E.U16 desc[UR36][R6.64+0x12], R31 ;  /* 0x0000121f06003986 */ /* 0x000fe2000c101524 */
[C---:B------:R-:W-:Y:S01]  /*7aa0*/  ISETP.GT.AND P3, PT, R3.reuse, 0x8, P0 ;  /* 0x000000080300780c */ /* 0x040fe20000764270 */
[-C--:B------:R-:W-:Y:S01]  /*7ab0*/  FMUL R46, R46, R153.reuse ;  /* 0x000000992e2e7220 */ /* 0x080fe20000400000 */
[----:B------:R-:W-:Y:S01]  /*7ac0*/  ISETP.GT.AND P0, PT, R0, 0x19, PT ;  /* 0x000000190000780c */ /* 0x000fe20003f04270 */
[----:B------:R-:W-:Y:S01]  /*7ad0*/  @P4 STG.E.U16 desc[UR36][R4.64+0x20], R32 ;  /* 0x0000202004004986 */ /* 0x000fe2000c101524 */
[----:B------:R-:W-:Y:S01]  /*7ae0*/  ISETP.GT.AND P4, PT, R3, RZ, P1 ;  /* 0x000000ff0300720c */ /* 0x000fe20000f84270 */
[-C--:B------:R-:W-:Y:S01]  /*7af0*/  FMUL R47, R47, R153.reuse ;  /* 0x000000992f2f7220 */ /* 0x080fe20000400000 */
[----:B------:R-:W-:Y:S01]  /*7b00*/  F2FP.F16.F32.PACK_AB R34, RZ, R34 ;  /* 0x00000022ff22723e */ /* 0x000fe200000000ff */
[----:B------:R-:W-:Y:S01]  /*7b10*/  @P5 STG.E.U16 desc[UR36][R4.64+0x22], R33 ;  /* 0x0000222104005986 */ /* 0x000fe2000c101524 */
[----:B------:R-:W-:Y:S01]  /*7b20*/  ISETP.GT.AND P5, PT, R3, RZ, P0 ;  /* 0x000000ff0300720c */ /* 0x000fe200007a4270 */
[----:B------:R-:W-:Y:S01]  /*7b30*/  FMUL R48, R48, R153 ;  /* 0x0000009930307220 */ /* 0x000fe20000400000 */
[----:B------:R-:W-:Y:S01]  /*7b40*/  F2FP.F16.F32.PACK_AB R35, RZ, R35 ;  /* 0x00000023ff23723e */ /* 0x000fe200000000ff */
[----:B------:R-:W-:Y:S01]  /*7b50*/  @P2 STG.E.U16 desc[UR36][R6.64+0x20], R34 ;  /* 0x0000202206002986 */ /* 0x000fe2000c101524 */
[----:B------:R-:W-:Y:S01]  /*7b60*/  F2FP.F16.F32.PACK_AB R36, RZ, R36 ;  /* 0x00000024ff24723e */ /* 0x000fe200000000ff */
[-C--:B------:R-:W-:Y:S01]  /*7b70*/  FMUL R49, R49, R153.reuse ;  /* 0x0000009931317220 */ /* 0x080fe20000400000 */
[C---:B------:R-:W-:Y:S01]  /*7b80*/  ISETP.GT.AND P2, PT, R3.reuse, 0x8, P1 ;  /* 0x000000080300780c */ /* 0x040fe20000f44270 */
[----:B------:R-:W-:Y:S01]  /*7b90*/  @P3 STG.E.U16 desc[UR36][R6.64+0x22], R35 ;  /* 0x0000222306003986 */ /* 0x000fe2000c101524 */
[----:B------:R-:W-:Y:S01]  /*7ba0*/  ISETP.GT.AND P1, PT, R0, 0x20, PT ;  /* 0x000000200000780c */ /* 0x000fe20003f24270 */
[----:B------:R-:W-:Y:S01]  /*7bb0*/  FMUL R50, R50, R153 ;  /* 0x0000009932327220 */ /* 0x000fe20000400000 */
[----:B------:R-:W-:Y:S01]  /*7bc0*/  F2FP.F16.F32.PACK_AB R37, RZ, R37 ;  /* 0x00000025ff25723e */ /* 0x000fe200000000ff */
[----:B------:R-:W-:Y:S01]  /*7bd0*/  @P4 STG.E.U16 desc[UR36][R4.64+0x30], R36 ;  /* 0x0000302404004986 */ /* 0x000fe2000c101524 */
[----:B------:R-:W-:Y:S01]  /*7be0*/  ISETP.GT.AND P3, PT, R3, 0x8, P0 ;  /* 0x000000080300780c */ /* 0x000fe20000764270 */
[-C--:B------:R-:W-:Y:S01]  /*7bf0*/  FMUL R51, R51, R153.reuse ;  /* 0x0000009933337220 */ /* 0x080fe20000400000 */
[----:B------:R-:W-:Y:S01]  /*7c00*/  ISETP.GT.AND P0, PT, R0, 0x21, PT ;  /* 0x000000210000780c */ /* 0x000fe20003f04270 */
[----:B------:R-:W-:Y:S01]  /*7c10*/  @P5 STG.E.U16 desc[UR36][R4.64+0x32], R37 ;  /* 0x0000322504005986 */ /* 0x000fe2000c101524 */
[----:B------:R-:W-:Y:S01]  /*7c20*/  ISETP.GT.AND P4, PT, R3, RZ, P1 ;  /* 0x000000ff0300720c */ /* 0x000fe20000f84270 */
[-C--:B------:R-:W-:Y:S01]  /*7c30*/  FMUL R52, R52, R153.reuse ;  /* 0x0000009934347220 */ /* 0x080fe20000400000 */
[----:B------:R-:W-:Y:S01]  /*7c40*/  F2FP.F16.F32.PACK_AB R38, RZ, R38 ;  /* 0x00000026ff26723e */ /* 0x000fe200000000ff */
[-C--:B------:R-:W-:Y:S01]  /*7c50*/  FMUL R53, R53, R153.reuse ;  /* 0x0000009935357220 */ /* 0x080fe20000400000 */
        /* <DEDUP_REMOVED lines=325> */
[----:B------:R-:W-:Y:S01]  /*90b0*/  FMUL R151, R151, R153 ;  /* 0x0000009997977220 */ /* 0x000fe20000400000 */
[----:B------:R-:W-:Y:S01]  /*90c0*/  ISETP.GT.AND P2, PT, R3, 0x8, P1 ;  /* 0x000000080300780c */ /* 0x000fe20000f44270 */
[----:B------:R-:W-:Y:S01]  /*90d0*/  @P3 STG.E.U16 desc[UR36][R6.64+0x132], R103 ;  /* 0x0001326706003986 */ /* 0x000fe2000c101524 */
[----:B------:R-:W-:-:S02]  /*90e0*/  ISETP.GT.AND P1, PT, R0, 0xa8, PT ;  /* 0x000000a80000780c */ /* 0x000fc40003f24270 */
[----:B------:R-:W-:Y:S01]  /*90f0*/  F2FP.F16.F32.PACK_AB R105, RZ, R105 ;  /* 0x00000069ff69723e */ /* 0x000fe200000000ff */
[----:B------:R-:W-:Y:S01]  /*9100*/  @P4 STG.E.U16 desc[UR36][R4.64+0x140], R104 ;  /* 0x0001406804004986 */ /* 0x000fe2000c101524 */
[C---:B------:R-:W-:Y:S02]  /*9110*/  ISETP.GT.AND P3, PT, R3.reuse, 0x8, P0 ;  /* 0x000000080300780c */ /* 0x040fe40000764270 */
[----:B------:R-:W-:Y:S01]  /*9120*/  ISETP.GT.AND P0, PT, R0, 0xa9, PT ;  /* 0x000000a90000780c */ /* 0x000fe20003f04270 */
[----:B------:R-:W-:Y:S01]  /*9130*/  @P5 STG.E.U16 desc[UR36][R4.64+0x142], R105 ;  /* 0x0001426904005986 */ /* 0x000fe2000c101524 */
[C---:B------:R-:W-:Y:S02]  /*9140*/  ISETP.GT.AND P4, PT, R3.reuse, RZ, P1 ;  /* 0x000000ff0300720c */ /* 0x040fe40000f84270 */
[----:B------:R-:W-:Y:S02]  /*9150*/  F2FP.F16.F32.PACK_AB R106, RZ, R106 ;  /* 0x0000006aff6a723e */ /* 0x000fe400000000ff */
[----:B------:R-:W-:-:S02]  /*9160*/  ISETP.GT.AND P5, PT, R3, RZ, P0 ;  /* 0x000000ff0300720c */ /* 0x000fc400007a4270 */
[----:B------:R-:W-:Y:S01]  /*9170*/  F2FP.F16.F32.PACK_AB R107, RZ, R107 ;  /* 0x0000006bff6b723e */ /* 0x000fe200000000ff */
[----:B------:R-:W-:Y:S01]  /*9180*/  @P2 STG.E.U16 desc[UR36][R6.64+0x140], R106 ;  /* 0x0001406a06002986 */ /* 0x000fe2000c101524 */
[----:B------:R-:W-:Y:S02]  /*9190*/  F2FP.F16.F32.PACK_AB R108, RZ, R108 ;  /* 0x0000006cff6c723e */ /* 0x000fe400000000ff */
[C---:B------:R-:W-:Y:S01]  /*91a0*/  ISETP.GT.AND P2, PT, R3.reuse, 0x8, P1 ;  /* 0x000000080300780c */ /* 0x040fe20000f44270 */
[----:B------:R-:W-:Y:S01]  /*91b0*/  @P3 STG.E.U16 desc[UR36][R6.64+0x142], R107 ;  /* 0x0001426b06003986 */ /* 0x000fe2000c101524 */
[----:B------:R-:W-:Y:S02]  /*91c0*/  ISETP.GT.AND P1, PT, R0, 0xb0, PT ;  /* 0x000000b00000780c */ /* 0x000fe40003f24270 */
[----:B------:R-:W-:Y:S01]  /*91d0*/  F2FP.F16.F32.PACK_AB R109, RZ, R109 ;  /* 0x0000006dff6d723e */ /* 0x000fe200000000ff */
[----:B------:R-:W-:Y:S01]  /*91e0*/  @P4 STG.E.U16 desc[UR36][R4.64+0x150], R108 ;  /* 0x0001506c04004986 */ /* 0x000fe2000c101524 */
[----:B------:R-:W-:-:S02]  /*91f0*/  ISETP.GT.AND P3, PT, R3, 0x8, P0 ;  /* 0x000000080300780c */ /* 0x000fc40000764270 */
[----:B------:R-:W-:Y:S01]  /*9200*/  ISETP.GT.AND P0, PT, R0, 0xb1, PT ;  /* 0x000000b10000780c */ /* 0x000fe20003f04270 */
[----:B------:R-:W-:Y:S01]  /*9210*/  @P5 STG.E.U16 desc[UR36][R4.64+0x152], R109 ;  /* 0x0001526d04005986 */ /* 0x000fe2000c101524 */
[C---:B------:R-:W-:Y:S02]  /*9220*/  ISETP.GT.AND P4, PT, R3.reuse, RZ, P1 ;  /* 0x000000ff0300720c */ /* 0x040fe40000f84270 */
[----:B------:R-:W-:Y:S02]  /*9230*/  F2FP.F16.F32.PACK_AB R110, RZ, R110 ;  /* 0x0000006eff6e723e */ /* 0x000fe400000000ff */
[----:B------:R-:W-:Y:S02]  /*9240*/  ISETP.GT.AND P5, PT, R3, RZ, P0 ;  /* 0x000000ff0300720c */ /* 0x000fe400007a4270 */
[----:B------:R-:W-:Y:S01]  /*9250*/  F2FP.F16.F32.PACK_AB R111, RZ, R111 ;  /* 0x0000006fff6f723e */ /* 0x000fe200000000ff */
[----:B------:R-:W-:Y:S01]  /*9260*/  @P2 STG.E.U16 desc[UR36][R6.64+0x150], R110 ;  /* 0x0001506e06002986 */ /* 0x000fe2000c101524 */
[----:B------:R-:W-:-:S02]  /*9270*/  F2FP.F16.F32.PACK_AB R112, RZ, R112 ;  /* 0x00000070ff70723e */ /* 0x000fc400000000ff */
[C---:B------:R-:W-:Y:S01]  /*9280*/  ISETP.GT.AND P2, PT, R3.reuse, 0x8, P1 ;  /* 0x000000080300780c */ /* 0x040fe20000f44270 */
[----:B------:R-:W-:Y:S01]  /*9290*/  @P3 STG.E.U16 desc[UR36][R6.64+0x152], R111 ;  /* 0x0001526f06003986 */ /* 0x000fe2000c101524 */
[C---:B------:R-:W-:Y:S02]  /*92a0*/  ISETP.GT.AND P1, PT, R0.reuse, 0xb8, PT ;  /* 0x000000b80000780c */ /* 0x040fe40003f24270 */
[----:B------:R-:W-:Y:S01]  /*92b0*/  F2FP.F16.F32.PACK_AB R113, RZ, R113 ;  /* 0x00000071ff71723e */ /* 0x000fe200000000ff */
[----:B------:R-:W-:Y:S01]  /*92c0*/  @P4 STG.E.U16 desc[UR36][R4.64+0x160], R112 ;  /* 0x0001607004004986 */ /* 0x000fe2000c101524 */
[C---:B------:R-:W-:Y:S02]  /*92d0*/  ISETP.GT.AND P3, PT, R3.reuse, 0x8, P0 ;  /* 0x000000080300780c */ /* 0x040fe40000764270 */
[----:B------:R-:W-:Y:S01]  /*92e0*/  ISETP.GT.AND P0, PT, R0, 0xb9, PT ;  /* 0x000000b90000780c */ /* 0x000fe20003f04270 */
[----:B------:R-:W-:Y:S01]  /*92f0*/  @P5 STG.E.U16 desc[UR36][R4.64+0x162], R113 ;  /* 0x0001627104005986 */ /* 0x000fe2000c101524 */
[----:B------:R-:W-:-:S02]  /*9300*/  ISETP.GT.AND P4, PT, R3, RZ, P1 ;  /* 0x000000ff0300720c */ /* 0x000fc40000f84270 */
[----:B------:R-:W-:Y:S02]  /*9310*/  F2FP.F16.F32.PACK_AB R114, RZ, R114 ;  /* 0x00000072ff72723e */ /* 0x000fe400000000ff */
[C---:B------:R-:W-:Y:S02]  /*9320*/  ISETP.GT.AND P5, PT, R3.reuse, RZ, P0 ;  /* 0x000000ff0300720c */ /* 0x040fe400007a4270 */
[----:B------:R-:W-:Y:S01]  /*9330*/  F2FP.F16.F32.PACK_AB R115, RZ, R115 ;  /* 0x00000073ff73723e */ /* 0x000fe200000000ff */
[----:B------:R-:W-:Y:S01]  /*9340*/  @P2 STG.E.U16 desc[UR36][R6.64+0x160], R114 ;  /* 0x0001607206002986 */ /* 0x000fe2000c101524 */
[----:B------:R-:W-:Y:S02]  /*9350*/  F2FP.F16.F32.PACK_AB R116, RZ, R116 ;  /* 0x00000074ff74723e */ /* 0x000fe400000000ff */
        /* <DEDUP_REMOVED lines=65> */
[----:B------:R-:W-:Y:S02]  /*9770*/  ISETP.GT.AND P5, PT, R3, RZ, P0 ;  /* 0x000000ff0300720c */ /* 0x000fe400007a4270 */
[----:B------:R-:W-:Y:S02]  /*9780*/  F2FP.F16.F32.PACK_AB R134, RZ, R134 ;  /* 0x00000086ff86723e */ /* 0x000fe400000000ff */
[----:B------:R-:W-:Y:S02]  /*9790*/  F2FP.F16.F32.PACK_AB R135, RZ, R135 ;  /* 0x00000087ff87723e */ /* 0x000fe400000000ff */
[----:B------:R-:W-:Y:S01]  /*97a0*/  F2FP.F16.F32.PACK_AB R136, RZ, R136 ;  /* 0x00000088ff88723e */ /* 0x000fe200000000ff */
[----:B------:R-:W-:Y:S01]  /*97b0*/  @P2 STG.E.U16 desc[UR36][R6.64+0x1b0], R134 ;  /* 0x0001b08606002986 */ /* 0x000fe2000c101524 */
[----:B------:R-:W-:-:S02]  /*97c0*/  F2FP.F16.F32.PACK_AB R137, RZ, R137 ;  /* 0x00000089ff89723e */ /* 0x000fc400000000ff */
[C---:B------:R-:W-:Y:S01]  /*97d0*/  ISETP.GT.AND P1, PT, R3.reuse, 0x8, P1 ;  /* 0x000000080300780c */ /* 0x040fe20000f24270 */
[----:B------:R-:W-:Y:S01]  /*97e0*/  @P3 STG.E.U16 desc[UR36][R6.64+0x1b2], R135 ;  /* 0x0001b28706003986 */ /* 0x000fe2000c101524 */
[C---:B------:R-:W-:Y:S02]  /*97f0*/  ISETP.GT.AND P2, PT, R3.reuse, 0x8, P0 ;  /* 0x000000080300780c */ /* 0x040fe40000744270 */
[C---:B------:R-:W-:Y:S01]  /*9800*/  ISETP.GT.AND P0, PT, R0.reuse, 0xe9, PT ;  /* 0x000000e90000780c */ /* 0x040fe20003f04270 */
[----:B------:R-:W-:Y:S01]  /*9810*/  @P4 STG.E.U16 desc[UR36][R4.64+0x1c0], R136 ;  /* 0x0001c08804004986 */ /* 0x000fe2000c101524 */
[----:B------:R-:W-:Y:S02]  /*9820*/  ISETP.GT.AND P4, PT, R0, 0xe8, PT ;  /* 0x000000e80000780c */ /* 0x000fe40003f84270 */
[----:B------:R-:W-:Y:S01]  /*9830*/  F2FP.F16.F32.PACK_AB R138, RZ, R138 ;  /* 0x0000008aff8a723e */ /* 0x000fe200000000ff */
[----:B------:R-:W-:Y:S01]  /*9840*/  @P5 STG.E.U16 desc[UR36][R4.64+0x1c2], R137 ;  /* 0x0001c28904005986 */ /* 0x000fe2000c101524 */
[----:B------:R-:W-:-:S02]  /*9850*/  ISETP.GT.AND P5, PT, R3, RZ, P4 ;  /* 0x000000ff0300720c */ /* 0x000fc400027a4270 */
[----:B------:R-:W-:Y:S01]  /*9860*/  F2FP.F16.F32.PACK_AB R139, RZ, R139 ;  /* 0x0000008bff8b723e */ /* 0x000fe200000000ff */
[----:B------:R-:W-:Y:S01]  /*9870*/  @P1 STG.E.U16 desc[UR36][R6.64+0x1c0], R138 ;  /* 0x0001c08a06001986 */ /* 0x000fe2000c101524 */
[----:B------:R-:W-:Y:S02]  /*9880*/  F2FP.F16.F32.PACK_AB R140, RZ, R140 ;  /* 0x0000008cff8c723e */ /* 0x000fe400000000ff */
[C---:B------:R-:W-:Y:S01]  /*9890*/  ISETP.GT.AND P3, PT, R3.reuse, RZ, P0 ;  /* 0x000000ff0300720c */ /* 0x040fe20000764270 */
[----:B------:R-:W-:Y:S01]  /*98a0*/  @P2 STG.E.U16 desc[UR36][R6.64+0x1c2], R139 ;  /* 0x0001c28b06002986 */ /* 0x000fe2000c101524 */
[C---:B------:R-:W-:Y:S02]  /*98b0*/  ISETP.GT.AND P4, PT, R3.reuse, 0x8, P4 ;  /* 0x000000080300780c */ /* 0x040fe40002784270 */
[----:B------:R-:W-:Y:S02]  /*98c0*/  F2FP.F16.F32.PACK_AB R141, RZ, R141 ;  /* 0x0000008dff8d723e */ /* 0x000fe400000000ff */
[----:B------:R-:W-:Y:S01]  /*98d0*/  F2FP.F16.F32.PACK_AB R142, RZ, R142 ;  /* 0x0000008eff8e723e */ /* 0x000fe200000000ff */
[----:B------:R-:W-:Y:S01]  /*98e0*/  @P5 STG.E.U16 desc[UR36][R4.64+0x1d0], R140 ;  /* 0x0001d08c04005986 */ /* 0x000fe2000c101524 */
[----:B------:R-:W-:-:S02]  /*98f0*/  ISETP.GT.AND P5, PT, R3, 0x8, P0 ;  /* 0x000000080300780c */ /* 0x000fc400007a4270 */
[----:B------:R-:W-:Y:S02]  /*9900*/  F2FP.F16.F32.PACK_AB R143, RZ, R143 ;  /* 0x0000008fff8f723e */ /* 0x000fe400000000ff */
[C---:B------:R-:W-:Y:S01]  /*9910*/  ISETP.GT.AND P0, PT, R0.reuse, 0xf1, PT ;  /* 0x000000f10000780c */ /* 0x040fe20003f04270 */
[----:B------:R-:W-:Y:S01]  /*9920*/  @P3 STG.E.U16 desc[UR36][R4.64+0x1d2], R141 ;  /* 0x0001d28d04003986 */ /* 0x000fe2000c101524 */
[----:B------:R-:W-:Y:S02]  /*9930*/  ISETP.GT.AND P3, PT, R0, 0xf0, PT ;  /* 0x000000f00000780c */ /* 0x000fe40003f64270 */
[----:B------:R-:W-:Y:S01]  /*9940*/  F2FP.F16.F32.PACK_AB R144, RZ, R144 ;  /* 0x00000090ff90723e */ /* 0x000fe200000000ff */
[----:B------:R-:W-:Y:S01]  /*9950*/  @P4 STG.E.U16 desc[UR36][R6.64+0x1d0], R142 ;  /* 0x0001d08e06004986 */ /* 0x000fe2000c101524 */
[C---:B------:R-:W-:Y:S02]  /*9960*/  ISETP.GT.AND P4, PT, R3.reuse, RZ, P3 ;  /* 0x000000ff0300720c */ /* 0x040fe40001f84270 */
[C---:B------:R-:W-:Y:S01]  /*9970*/  ISETP.GT.AND P3, PT, R3.reuse, 0x8, P3 ;  /* 0x000000080300780c */ /* 0x040fe20001f64270 */
[----:B------:R-:W-:Y:S01]  /*9980*/  @P5 STG.E.U16 desc[UR36][R6.64+0x1d2], R143 ;  /* 0x0001d28f06005986 */ /* 0x000fe2000c101524 */
[----:B------:R-:W-:-:S02]  /*9990*/  ISETP.GT.AND P5, PT, R3, RZ, P0 ;  /* 0x000000ff0300720c */ /* 0x000fc400007a4270 */
[----:B------:R-:W-:Y:S02]  /*99a0*/  F2FP.F16.F32.PACK_AB R145, RZ, R145 ;  /* 0x00000091ff91723e */ /* 0x000fe400000000ff */
[C---:B------:R-:W-:Y:S02]  /*99b0*/  ISETP.GT.AND P0, PT, R3.reuse, 0x8, P0 ;  /* 0x000000080300780c */ /* 0x040fe40000704270 */
[C---:B------:R-:W-:Y:S02]  /*99c0*/  ISETP.GT.AND P1, PT, R0.reuse, 0xf9, PT ;  /* 0x000000f90000780c */ /* 0x040fe40003f24270 */
[----:B------:R-:W-:Y:S01]  /*99d0*/  ISETP.GT.AND P2, PT, R0, 0xf8, PT ;  /* 0x000000f80000780c */ /* 0x000fe20003f44270 */
[----:B------:R-:W-:Y:S01]  /*99e0*/  @P4 STG.E.U16 desc[UR36][R4.64+0x1e0], R144 ;  /* 0x0001e09004004986 */ /* 0x000fe2000c101524 */
[C---:B------:R-:W-:Y:S01]  /*99f0*/  ISETP.GT.AND P4, PT, R3.reuse, RZ, P1 ;  /* 0x000000ff0300720c */ /* 0x040fe20000f84270 */
[----:B------:R-:W-:Y:S01]  /*9a00*/  @P3 IMAD.MOV.U32 R2, RZ, RZ, R6 ;  /* 0x000000ffff023224 */ /* 0x000fe200078e0006 */
[C---:B------:R-:W-:Y:S01]  /*9a10*/  ISETP.GT.AND P1, PT, R3.reuse, 0x8, P1 ;  /* 0x000000080300780c */ /* 0x040fe20000f24270 */
[----:B------:R-:W-:Y:S01]  /*9a20*/  @P5 STG.E.U16 desc[UR36][R4.64+0x1e2], R145 ;  /* 0x0001e29104005986 */ /* 0x000fe2000c101524 */
[----:B------:R-:W-:-:S02]  /*9a30*/  ISETP.GT.AND P5, PT, R3, RZ, P2 ;  /* 0x000000ff0300720c */ /* 0x000fc400017a4270 */
[----:B------:R-:W-:Y:S01]  /*9a40*/  ISETP.GT.AND P2, PT, R3, 0x8, P2 ;  /* 0x000000080300780c */ /* 0x000fe20001744270 */
[----:B------:R-:W-:Y:S01]  /*9a50*/  @P3 IMAD.MOV.U32 R3, RZ, RZ, R7 ;  /* 0x000000ffff033224 */ /* 0x000fe200078e0007 */
[----:B------:R-:W-:Y:S02]  /*9a60*/  F2FP.F16.F32.PACK_AB R146, RZ, R146 ;  /* 0x00000092ff92723e */ /* 0x000fe400000000ff */
[----:B------:R-:W-:Y:S02]  /*9a70*/  F2FP.F16.F32.PACK_AB R147, RZ, R147 ;  /* 0x00000093ff93723e */ /* 0x000fe400000000ff */
[----:B------:R-:W-:Y:S01]  /*9a80*/  F2FP.F16.F32.PACK_AB R148, RZ, R148 ;  /* 0x00000094ff94723e */ /* 0x000fe200000000ff */
[----:B------:R0:W-:Y:S01]  /*9a90*/  @P3 STG.E.U16 desc[UR36][R2.64+0x1e0], R146 ;  /* 0x0001e09202003986 */ /* 0x0001e2000c101524 */
[----:B------:R-:W-:Y:S02]  /*9aa0*/  F2FP.F16.F32.PACK_AB R149, RZ, R149 ;  /* 0x00000095ff95723e */ /* 0x000fe400000000ff */
[----:B------:R-:W-:-:S02]  /*9ab0*/  F2FP.F16.F32.PACK_AB R150, RZ, R150 ;  /* 0x00000096ff96723e */ /* 0x000fc400000000ff */
[----:B------:R-:W-:Y:S01]  /*9ac0*/  F2FP.F16.F32.PACK_AB R151, RZ, R151 ;  /* 0x00000097ff97723e */ /* 0x000fe200000000ff */
[----:B0-----:R-:W-:Y:S02]  /*9ad0*/  @P0 IMAD.MOV.U32 R2, RZ, RZ, R6 ;  /* 0x000000ffff020224 */ /* 0x001fe400078e0006 */
[----:B------:R-:W-:-:S05]  /*9ae0*/  @P0 IMAD.MOV.U32 R3, RZ, RZ, R7 ;  /* 0x000000ffff030224 */ /* 0x000fca00078e0007 */
[----:B------:R0:W-:Y:S02]  /*9af0*/  @P0 STG.E.U16 desc[UR36][R2.64+0x1e2], R147 ;  /* 0x0001e29302000986 */ /* 0x0001e4000c101524 */
[----:B0-----:R-:W-:Y:S02]  /*9b00*/  @P5 IMAD.MOV.U32 R2, RZ, RZ, R4 ;  /* 0x000000ffff025224 */ /* 0x001fe400078e0004 */
[----:B------:R-:W-:-:S05]  /*9b10*/  @P5 IMAD.MOV.U32 R3, RZ, RZ, R5 ;  /* 0x000000ffff035224 */ /* 0x000fca00078e0005 */
[----:B------:R0:W-:Y:S04]  /*9b20*/  @P5 STG.E.U16 desc[UR36][R2.64+0x1f0], R148 ;  /* 0x0001f09402005986 */ /* 0x0001e8000c101524 */
[----:B------:R1:W-:Y:S01]  /*9b30*/  @P4 STG.E.U16 desc[UR36][R4.64+0x1f2], R149 ;  /* 0x0001f29504004986 */ /* 0x0003e2000c101524 */
[----:B0-----:R-:W-:Y:S02]  /*9b40*/  @P2 IMAD.MOV.U32 R2, RZ, RZ, R6 ;  /* 0x000000ffff022224 */ /* 0x001fe400078e0006 */
[----:B------:R-:W-:-:S05]  /*9b50*/  @P2 IMAD.MOV.U32 R3, RZ, RZ, R7 ;  /* 0x000000ffff032224 */ /* 0x000fca00078e0007 */
[----:B------:R1:W-:Y:S04]  /*9b60*/  @P2 STG.E.U16 desc[UR36][R2.64+0x1f0], R150 ;  /* 0x0001f09602002986 */ /* 0x0003e8000c101524 */
[----:B------:R1:W-:Y:S02]  /*9b70*/  @P1 STG.E.U16 desc[UR36][R6.64+0x1f2], R151 ;  /* 0x0001f29706001986 */ /* 0x0003e4000c101524 */
.L_x_287:
[----:B------:R-:W-:Y:S05]  /*9b80*/  BSYNC B0 ;  /* 0x0000000000007941 */ /* 0x000fea0003800000 */
.L_x_33:
[----:B01----:R-:W2:Y:S01]  /*9b90*/  LDL.64 R2, [R1] ;  /* 0x0000000001027983 */ /* 0x003ea20000100a00 */
[----:B------:R-:W-:Y:S01]  /*9ba0*/  ULDC.64 UR4, c[0x0][0x650] ;  /* 0x0001940000047ab9 */ /* 0x000fe20000000a00 */
[----:B------:R0:W-:Y:S01]  /*9bb0*/  SYNCS.ARRIVE.TRANS64.A1T0 RZ, [R160+UR45], RZ ;  /* 0x000000ffa0ff79a7 */ /* 0x0001e2000810002d */
[----:B------:R-:W-:Y:S01]  /*9bc0*/  PRMT R0, RZ, 0x7610, R0 ;  /* 0x00007610ff007816 */ /* 0x000fe20000000000 */
[----:B------:R-:W-:Y:S02]  /*9bd0*/  IMAD.MOV.U32 R19, RZ, RZ, -0x1 ;  /* 0xffffffffff137424 */ /* 0x000fe400078e00ff */
[----:B-----5:R-:W-:Y:S01]  /*9be0*/  IMAD.MOV.U32 R22, RZ, RZ, -0x1 ;  /* 0xffffffffff167424 */ /* 0x020fe200078e00ff */
[----:B--2---:R-:W-:-:S04]  /*9bf0*/  LEA R18, P0, R2, R18, 0x1 ;  /* 0x0000001202127211 */ /* 0x004fc800078008ff */
[----:B------:R-:W-:Y:S01]  /*9c00*/  LEA.HI.X R17, R2, R17, R23, 0x1, P0 ;  /* 0x0000001102117211 */ /* 0x000fe200000f0c17 */
[----:B------:R-:W-:Y:S01]  /*9c10*/  IMAD.MOV.U32 R2, RZ, RZ, -0x1 ;  /* 0xffffffffff027424 */ /* 0x000fe200078e00ff */
[----:B------:R-:W-:-:S04]  /*9c20*/  ISETP.GE.U32.AND P0, PT, R18, UR4, PT ;  /* 0x0000000412007c0c */ /* 0x000fc8000bf06070 */
[----:B------:R-:W-:-:S13]  /*9c30*/  ISETP.GE.U32.AND.EX P0, PT, R17, UR5, PT, P0 ;  /* 0x0000000511007c0c */ /* 0x000fda000bf06100 */
[----:B0-----:R-:W-:Y:S05]  /*9c40*/  @P0 BRA `(.L_x_288) ;  /* 0x0000000400700947 */ /* 0x001fea0003800000 */
[----:B------:R-:W0:Y:S01]  /*9c50*/  S2R R10, SR_CTAID.X ;  /* 0x00000000000a7919 */ /* 0x000e220000002500 */
[----:B---34-:R-:W1:Y:S01]  /*9c60*/  LDC.64 R8, c[0x0][0x628] ;  /* 0x00018a00ff087b82 */ /* 0x018e620000000a00 */
[----:B------:R-:W-:Y:S01]  /*9c70*/  ULDC UR4, c[0x0][0x150] ;  /* 0x0000540000047ab9 */ /* 0x000fe20000000800 */
[----:B------:R-:W-:Y:S01]  /*9c80*/  IMAD.MOV.U32 R6, RZ, RZ, R18 ;  /* 0x000000ffff067224 */ /* 0x000fe200078e0012 */
[----:B------:R-:W2:Y:S01]  /*9c90*/  S2R R20, SR_CTAID.Y ;  /* 0x0000000000147919 */ /* 0x000ea20000002600 */
[----:B------:R-:W-:-:S04]  /*9ca0*/  IMAD.MOV.U32 R7, RZ, RZ, R17 ;  /* 0x000000ffff077224 */ /* 0x000fc800078e0011 */
[----:B------:R-:W3:Y:S08]  /*9cb0*/  LDC R15, c[0x0][0x144] ;  /* 0x00005100ff0f7b82 */ /* 0x000ef00000000800 */
[----:B------:R-:W4:Y:S08]  /*9cc0*/  LDC R0, c[0x0][0x630] ;  /* 0x00018c00ff007b82 */ /* 0x000f300000000800 */
[----:B------:R-:W2:Y:S01]  /*9cd0*/  LDC.64 R12, c[0x0][0x620] ;  /* 0x00018800ff0c7b82 */ /* 0x000ea20000000a00 */
[----:B-1----:R-:W-:-:S04]  /*9ce0*/  ISETP.NE.U32.AND P0, PT, R8, RZ, PT ;  /* 0x000000ff0800720c */ /* 0x002fc80003f05070 */
[----:B------:R-:W-:Y:S02]  /*9cf0*/  ISETP.NE.AND.EX P0, PT, R9, RZ, PT, P0 ;  /* 0x000000ff0900720c */ /* 0x000fe40003f05300 */
[----:B0-----:R-:W-:-:S05]  /*9d00*/  I2FP.F32.U32 R2, R10 ;  /* 0x0000000a00027245 */ /* 0x001fca0000201000 */
[----:B------:R-:W-:-:S04]  /*9d10*/  FMUL R2, R2, UR4 ;  /* 0x0000000402027c20 */ /* 0x000fc80008400000 */
[----:B------:R0:W1:Y:S02]  /*9d20*/  F2I.U32.TRUNC.NTZ R14, R2 ;  /* 0x00000002000e7305 */ /* 0x000064000020f000 */
[----:B---34-:R-:W-:Y:S05]  /*9d30*/  @!P0 BRA `(.L_x_289) ;  /* 0x0000000000288947 */ /* 0x018fea0003800000 */
[----:B------:R-:W3:Y:S02]  /*9d40*/  LDC R3, c[0x0][0x634] ;  /* 0x00018d00ff037b82 */ /* 0x000ee40000000800 */
[----:B---3--:R-:W-:-:S05]  /*9d50*/  IADD3 R7, P0, R18, R3, RZ ;  /* 0x0000000312077210 */ /* 0x008fca0007f1e0ff */
[----:B------:R-:W-:-:S04]  /*9d60*/  IMAD.X R11, RZ, RZ, R17, P0 ;  /* 0x000000ffff0b7224 */ /* 0x000fc800000e0611 */
[----:B0-----:R-:W-:-:S04]  /*9d70*/  IMAD.WIDE.U32 R2, R11, R8, RZ ;  /* 0x000000080b027225 */ /* 0x001fc800078e00ff */
[----:B------:R-:W-:-:S04]  /*9d80*/  IMAD.WIDE.U32 R4, P0, R7, R9, R2 ;  /* 0x0000000907047225 */ /* 0x000fc80007800002 */
[----:B------:R-:W-:-:S04]  /*9d90*/  IMAD.WIDE.U32 R2, R7, R8, RZ ;  /* 0x0000000807027225 */ /* 0x000fc800078e00ff */
[----:B------:R-:W-:Y:S01]  /*9da0*/  IMAD.X R7, RZ, RZ, RZ, P0 ;  /* 0x000000ffff077224 */ /* 0x000fe200000e06ff */
[----:B------:R-:W-:Y:S01]  /*9db0*/  IADD3 RZ, P0, R3, R4, RZ ;  /* 0x0000000403ff7210 */ /* 0x000fe20007f1e0ff */
[----:B------:R-:W-:-:S04]  /*9dc0*/  IMAD.MOV.U32 R6, RZ, RZ, R5 ;  /* 0x000000ffff067224 */ /* 0x000fc800078e0005 */
[----:B------:R-:W-:-:S08]  /*9dd0*/  IMAD.WIDE.U32.X R6, R11, R9, R6, P0 ;  /* 0x000000090b067225 */ /* 0x000fd000000e0406 */
.L_x_289:
[----:B------:R-:W3:Y:S01]  /*9de0*/  LDC.64 R26, c[0x0][0x640] ;  /* 0x00019000ff1a7b82 */ /* 0x000ee20000000a00 */
[-C--:B------:R-:W-:Y:S01]  /*9df0*/  SHF.R.U64 R11, R6, R0.reuse, R7 ;  /* 0x00000000060b7219 */ /* 0x080fe20000001207 */
[----:B------:R-:W-:Y:S01]  /*9e00*/  IMAD.MOV.U32 R19, RZ, RZ, R17 ;  /* 0x000000ffff137224 */ /* 0x000fe200078e0011 */
[----:B------:R-:W-:Y:S01]  /*9e10*/  SHF.R.U32.HI R0, RZ, R0, R7 ;  /* 0x00000000ff007219 */ /* 0x000fe20000011607 */
[----:B-1----:R-:W-:Y:S01]  /*9e20*/  IMAD.MOV R14, RZ, RZ, -R14 ;  /* 0x000000ffff0e7224 */ /* 0x002fe200078e0a0e */
[----:B------:R-:W-:Y:S01]  /*9e30*/  IADD3 R5, P0, RZ, -R11, RZ ;  /* 0x8000000bff057210 */ /* 0x000fe20007f1e0ff */
[----:B------:R-:W-:Y:S01]  /*9e40*/  ULDC UR4, c[0x0][0x154] ;  /* 0x0000550000047ab9 */ /* 0x000fe20000000800 */
[----:B------:R-:W-:Y:S01]  /*9e50*/  IMAD.MOV.U32 R7, RZ, RZ, 0x1 ;  /* 0x00000001ff077424 */ /* 0x000fe200078e00ff */
[----:B------:R-:W1:Y:S01]  /*9e60*/  LDC R4, c[0x0][0x618] ;  /* 0x00018600ff047b82 */ /* 0x000e620000000800 */
[----:B------:R-:W-:Y:S02]  /*9e70*/  IMAD R22, R15, R14, R10 ;  /* 0x0000000e0f167224 */ /* 0x000fe400078e020a */
[----:B------:R-:W-:-:S04]  /*9e80*/  IMAD.X R3, RZ, RZ, ~R0, P0 ;  /* 0x000000ffff037224 */ /* 0x000fc800000e0e00 */
[-C--:B--2---:R-:W-:Y:S01]  /*9e90*/  IMAD R0, R3, R12.reuse, RZ ;  /* 0x0000000c03007224 */ /* 0x084fe200078e02ff */
[----:B------:R-:W2:Y:S01]  /*9ea0*/  LDC R6, c[0x0][0x608] ;  /* 0x00018200ff067b82 */ /* 0x000ea20000000800 */
[----:B0-----:R-:W-:-:S04]  /*9eb0*/  IMAD.WIDE.U32 R2, R5, R12, R18 ;  /* 0x0000000c05027225 */ /* 0x001fc800078e0012 */
[----:B------:R-:W-:Y:S01]  /*9ec0*/  IMAD R5, R5, R13, R0 ;  /* 0x0000000d05057224 */ /* 0x000fe200078e0200 */
[----:B------:R-:W-:Y:S02]  /*9ed0*/  I2FP.F32.U32 R0, R20 ;  /* 0x0000001400007245 */ /* 0x000fe40000201000 */
[----:B------:R-:W0:Y:S01]  /*9ee0*/  LDC R24, c[0x0][0x658] ;  /* 0x00019600ff187b82 */ /* 0x000e220000000800 */
[----:B------:R-:W-:Y:S01]  /*9ef0*/  IMAD.IADD R3, R3, 0x1, R5 ;  /* 0x0000000103037824 */ /* 0x000fe200078e0205 */
[----:B---3--:R-:W-:Y:S01]  /*9f00*/  ISETP.NE.U32.AND P0, PT, R26, RZ, PT ;  /* 0x000000ff1a00720c */ /* 0x008fe20003f05070 */
[----:B------:R-:W-:Y:S01]  /*9f10*/  FMUL R0, R0, UR4 ;  /* 0x0000000400007c20 */ /* 0x000fe20008400000 */
[----:B------:R-:W-:Y:S02]  /*9f20*/  IMAD.MOV.U32 R5, RZ, RZ, -0x1 ;  /* 0xffffffffff057424 */ /* 0x000fe400078e00ff */
[----:B------:R-:W-:Y:S01]  /*9f30*/  ISETP.NE.AND.EX P0, PT, R27, RZ, PT, P0 ;  /* 0x000000ff1b00720c */ /* 0x000fe20003f05300 */
[----:B------:R3:W4:Y:S01]  /*9f40*/  F2I.U32.TRUNC.NTZ R12, R0 ;  /* 0x00000000000c7305 */ /* 0x000722000020f000 */
[----:B------:R-:W3:Y:S01]  /*9f50*/  LDC R15, c[0x0][0x148] ;  /* 0x00005200ff0f7b82 */ /* 0x000ee20000000800 */
[----:B-1----:R-:W-:-:S02]  /*9f60*/  SHF.R.U64 R10, R2, R4, R3 ;  /* 0x00000004020a7219 */ /* 0x002fc40000001203 */
[----:B------:R-:W-:-:S05]  /*9f70*/  SHF.R.U32.HI R3, RZ, R4, R3 ;  /* 0x00000004ff037219 */ /* 0x000fca0000011603 */
[----:B------:R-:W1:Y:S01]  /*9f80*/  LDC R14, c[0x0][0x600] ;  /* 0x00018000ff0e7b82 */ /* 0x000e620000000800 */
[-CC-:B--2---:R-:W-:Y:S02]  /*9f90*/  SHF.R.U64 R8, R10, R6.reuse, R3.reuse ;  /* 0x000000060a087219 */ /* 0x184fe40000001203 */
[----:B------:R-:W-:-:S05]  /*9fa0*/  SHF.R.U32.HI R3, RZ, R6, R3 ;  /* 0x00000006ff037219 */ /* 0x000fca0000011603 */
[----:B------:R-:W2:Y:S01]  /*9fb0*/  LDC R21, c[0x0][0x648] ;  /* 0x00019200ff157b82 */ /* 0x000ea20000000800 */
[-CC-:B0-----:R-:W-:Y:S02]  /*9fc0*/  SHF.R.U64 R13, R8, R24.reuse, R3.reuse ;  /* 0x00000018080d7219 */ /* 0x181fe40000001203 */
[-C--:B------:R-:W-:Y:S02]  /*9fd0*/  SHF.L.U32 R5, R5, R24.reuse, RZ ;  /* 0x0000001805057219 */ /* 0x080fe400000006ff */
[-C--:B------:R-:W-:Y:S01]  /*9fe0*/  SHF.R.U32.HI R3, RZ, R24.reuse, R3 ;  /* 0x00000018ff037219 */ /* 0x080fe20000011603 */
[----:B------:R-:W-:Y:S01]  /*9ff0*/  IMAD.MOV.U32 R2, RZ, RZ, R13 ;  /* 0x000000ffff027224 */ /* 0x000fe200078e000d */
[----:B------:R-:W-:Y:S01]  /*a000*/  SHF.L.U32 R24, R7, R24, RZ ;  /* 0x0000001807187219 */ /* 0x000fe200000006ff */
[----:B------:R-:W0:Y:S01]  /*a010*/  LDC R25, c[0x0][0x638] ;  /* 0x00018e00ff197b82 */ /* 0x000e220000000800 */
[----:B------:R-:W-:-:S07]  /*a020*/  LOP3.LUT R19, RZ, R5, RZ, 0x33, !PT ;  /* 0x00000005ff137212 */ /* 0x000fce00078e33ff */
[----:B------:R-:W0:Y:S01]  /*a030*/  LDC R28, c[0x0][0x610] ;  /* 0x00018400ff1c7b82 */ /* 0x000e220000000800 */
[----:B----4-:R-:W-:Y:S05]  /*a040*/  @!P0 BRA `(.L_x_290) ;  /* 0x0000000000288947 */ /* 0x010fea0003800000 */
[----:B---3--:R-:W3:Y:S02]  /*a050*/  LDC R0, c[0x0][0x64c] ;  /* 0x00019300ff007b82 */ /* 0x008ee40000000800 */
[----:B---3--:R-:W-:-:S05]  /*a060*/  IADD3 R7, P0, R13, R0, RZ ;  /* 0x000000000d077210 */ /* 0x008fca0007f1e0ff */
        /* <DEDUP_REMOVED lines=8> */
.L_x_290:
[----:B------:R-:W4:Y:S01]  /*a0f0*/  LDC R4, c[0x0][0x65c] ;  /* 0x00019700ff047b82 */ /* 0x000f220000000800 */
[----:B--23--:R-:W-:Y:S01]  /*a100*/  SHF.R.U64 R0, R2, R21, R3 ;  /* 0x0000001502007219 */ /* 0x00cfe20000001203 */
[----:B-1----:R-:W-:Y:S01]  /*a110*/  VIADD R3, R14, 0xffffffff ;  /* 0xffffffff0e037836 */ /* 0x002fe20000000000 */
[----:B------:R-:W-:Y:S01]  /*a120*/  LOP3.LUT R19, R8, R19, RZ, 0xc0, !PT ;  /* 0x0000001308137212 */ /* 0x000fe200078ec0ff */
[----:B------:R-:W-:Y:S02]  /*a130*/  IMAD.MOV R12, RZ, RZ, -R12 ;  /* 0x000000ffff0c7224 */ /* 0x000fe400078e0a0c */
[----:B------:R-:W-:Y:S01]  /*a140*/  IMAD.MOV R2, RZ, RZ, -R0 ;  /* 0x000000ffff027224 */ /* 0x000fe200078e0a00 */
[----:B------:R-:W-:Y:S01]  /*a150*/  LOP3.LUT R3, R10, R3, RZ, 0xc0, !PT ;  /* 0x000000030a037212 */ /* 0x000fe200078ec0ff */
[----:B------:R-:W-:Y:S02]  /*a160*/  IMAD R19, R24, R0, R19 ;  /* 0x0000000018137224 */ /* 0x000fe400078e0213 */
[----:B0-----:R-:W-:-:S04]  /*a170*/  IMAD R0, R2, R25, R13 ;  /* 0x0000001902007224 */ /* 0x001fc800078e020d */
[----:B------:R-:W-:Y:S01]  /*a180*/  IMAD R2, R0, R14, R3 ;  /* 0x0000000e00027224 */ /* 0x000fe200078e0203 */
[----:B----4-:R-:W-:Y:S01]  /*a190*/  ISETP.NE.AND P0, PT, R4, 0x1, PT ;  /* 0x000000010400780c */ /* 0x010fe20003f05270 */
[----:B------:R-:W-:-:S05]  /*a1a0*/  IMAD.MOV.U32 R4, RZ, RZ, 0x1 ;  /* 0x00000001ff047424 */ /* 0x000fca00078e00ff */
[----:B------:R-:W-:-:S07]  /*a1b0*/  PRMT R0, R4, 0x7610, R0 ;  /* 0x0000761004007816 */ /* 0x000fce0000000000 */
[----:B------:R-:W-:-:S04]  /*a1c0*/  @P0 IMAD R22, R15, R12, R20 ;  /* 0x0000000c0f160224 */ /* 0x000fc800078e0214 */
[----:B------:R-:W-:-:S05]  /*a1d0*/  IMAD R19, R19, R28, R22 ;  /* 0x0000001c13137224 */ /* 0x000fca00078e0216 */
[----:B------:R-:W-:Y:S02]  /*a1e0*/  SEL R22, R2, R19, !P0 ;  /* 0x0000001302167207 */ /* 0x000fe40004000000 */
[----:B------:R-:W-:Y:S01]  /*a1f0*/  SEL R19, R19, R2, !P0 ;  /* 0x0000000213137207 */ /* 0x000fe20004000000 */
[----:B------:R-:W-:-:S07]  /*a200*/  IMAD.MOV.U32 R2, RZ, RZ, R11 ;  /* 0x000000ffff027224 */ /* 0x000fce00078e000b */
.L_x_288:
[----:B------:R-:W-:Y:S02]  /*a210*/  LOP3.LUT P0, RZ, R0, 0xff, RZ, 0xc0, !PT ;  /* 0x000000ff00ff7812 */ /* 0x000fe4000780c0ff */
[----:B------:R-:W-:-:S11]  /*a220*/  LOP3.LUT R173, R173, 0x1, RZ, 0x3c, !PT ;  /* 0x00000001adad7812 */ /* 0x000fd600078e3cff */
[----:B------:R-:W-:Y:S05]  /*a230*/  @P0 BRA `(.L_x_291) ;  /* 0xffffff7000c00947 */ /* 0x000fea000383ffff */
[----:B------:R-:W-:Y:S05]  /*a240*/  EXIT ;  /* 0x000000000000794d */ /* 0x000fea0003800000 */
.L_x_14:
[----:B------:R-:W-:-:S08]  /*a250*/  ISETP.NE.AND P0, PT, R0, RZ, PT ;  /* 0x000000ff0000720c */ /* 0x000fd00003f05270 */
[----:B0-----:R-:W0:-:S00]  /*a260*/  USETMAXREG.DEALLOC.CTAPOOL 0x28 ;  /* 0x00000028000079c8 */ /* 0x001e0000080e0500 */
[----:B------:R-:W-:Y:S05]  /*a270*/  @P0 EXIT ;  /* 0x000000000000094d */ /* 0x000fea0003800000 */
[----:B0-----:R-:W-:Y:S01]  /*a280*/  LOP3.LUT P0, RZ, R8, 0xff, RZ, 0xc0, !PT ;  /* 0x000000ff08ff7812 */ /* 0x001fe2000780c0ff */
[----:B------:R-:W-:Y:S02]  /*a290*/  IMAD.MOV.U32 R0, RZ, RZ, 0x1 ;  /* 0x00000001ff007424 */ /* 0x000fe400078e00ff */
[----:B------:R-:W-:-:S10]  /*a2a0*/  IMAD.MOV.U32 R7, RZ, RZ, RZ ;  /* 0x000000ffff077224 */ /* 0x000fd400078e00ff */
[----:B------:R-:W-:Y:S05]  /*a2b0*/  @!P0 BRA `(.L_x_292) ;  /* 0x0000000c001c8947 */ /* 0x000fea0003800000 */
[----:B------:R-:W-:Y:S01]  /*a2c0*/  LOP3.LUT P0, RZ, R4, 0x1f, RZ, 0xc0, !PT ;  /* 0x0000001f04ff7812 */ /* 0x000fe2000780c0ff */
[----:B------:R-:W-:Y:S01]  /*a2d0*/  ULDC UR5, c[0x0][0x658] ;  /* 0x0001960000057ab9 */ /* 0x000fe20000000800 */
[----:B------:R-:W-:Y:S01]  /*a2e0*/  UMOV UR6, 0xffffffff ;  /* 0xffffffff00067882 */ /* 0x000fe20000000000 */
[----:B------:R-:W-:Y:S01]  /*a2f0*/  BSSY B0, `(.L_x_292) ;  /* 0x00000c3000007945 */ /* 0x000fe20003800000 */
[----:B------:R-:W-:Y:S01]  /*a300*/  USHF.L.U32 UR6, UR6, UR5, URZ ;  /* 0x0000000506067299 */ /* 0x000fe2000800063f */
[C---:B------:R-:W-:Y:S01]  /*a310*/  ISETP.NE.AND P2, PT, R3.reuse, RZ, PT ;  /* 0x000000ff0300720c */ /* 0x040fe20003f45270 */
[----:B------:R-:W-:Y:S01]  /*a320*/  IMAD.MOV.U32 R8, RZ, RZ, 0x1 ;  /* 0x00000001ff087424 */ /* 0x000fe200078e00ff */
[----:B------:R-:W-:Y:S01]  /*a330*/  ISETP.NE.OR P0, PT, R3, RZ, !P0 ;  /* 0x000000ff0300720c */ /* 0x000fe20004705670 */
[----:B------:R-:W-:Y:S01]  /*a340*/  IMAD.MOV.U32 R0, RZ, RZ, 0x1 ;  /* 0x00000001ff007424 */ /* 0x000fe200078e00ff */
[----:B------:R-:W-:Y:S01]  /*a350*/  LOP3.LUT R6, R16, 0x2, RZ, 0xfc, !PT ;  /* 0x0000000210067812 */ /* 0x000fe200078efcff */
[----:B------:R-:W-:Y:S01]  /*a360*/  IMAD.MOV.U32 R7, RZ, RZ, RZ ;  /* 0x000000ffff077224 */ /* 0x000fe200078e00ff */
[----:B------:R-:W-:Y:S01]  /*a370*/  ULDC UR4, c[0x0][0x600] ;  /* 0x0001800000047ab9 */ /* 0x000fe20000000800 */
[----:B------:R-:W-:Y:S01]  /*a380*/  UMOV UR7, 0x1 ;  /* 0x0000000100077882 */ /* 0x000fe20000000000 */
[----:B------:R-:W-:-:S02]  /*a390*/  UIADD3 UR19, UR40, 0x1, URZ ;  /* 0x0000000128137890 */ /* 0x000fc4000fffe03f */
[----:B------:R-:W-:Y:S02]  /*a3a0*/  UIADD3 UR15, UR4, -0x1, URZ ;  /* 0xffffffff040f7890 */ /* 0x000fe4000fffe03f */
[----:B------:R-:W-:Y:S02]  /*a3b0*/  USHF.L.U32 UR17, UR7, UR5, URZ ;  /* 0x0000000507117299 */ /* 0x000fe4000800063f */
[----:B------:R-:W-:Y:S01]  /*a3c0*/  ULOP3.LUT UR16, URZ, UR6, URZ, 0x33, !UPT ;  /* 0x000000063f107292 */ /* 0x000fe2000f8e333f */
[----:B------:R-:W-:-:S11]  /*a3d0*/  ULDC.64 UR20, c[0x0][0x198] ;  /* 0x0000660000147ab9 */ /* 0x000fd60000000a00 */
.L_x_304:
[----:B------:R-:W-:-:S03]  /*a3e0*/  UMOV UR4, 0xffffffff ;  /* 0xffffffff00047882 */ /* 0x000fc60000000000 */
[----:B------:R-:W-:Y:S05]  /*a3f0*/  BRA.DIV UR4, `(.L_x_293) ;  /* 0x0000001204dc7947 */ /* 0x000fea000b800000 */
[----:B------:R-:W-:-:S13]  /*a400*/  ELECT P6, URZ, PT ;  /* 0x00000000003f782f */ /* 0x000fda00038c0000 */
.L_x_324:
[----:B------:R-:W0:Y:S01]  /*a410*/  LDC R3, c[0x0][0x28c] ;  /* 0x0000a300ff037b82 */ /* 0x000e220000000800 */
[----:B------:R-:W-:Y:S01]  /*a420*/  BSSY B1, `(.L_x_294) ;  /* 0x0000037000017945 */ /* 0x000fe20003800000 */
[----:B0-----:R-:W-:-:S13]  /*a430*/  ISETP.LT.OR P6, PT, R3, 0x1, !P6 ;  /* 0x000000010300780c */ /* 0x001fda00077c1670 */
[----:B------:R-:W-:Y:S05]  /*a440*/  @P6 BRA `(.L_x_295) ;  /* 0x0000000000d06947 */ /* 0x000fea0003800000 */
[----:B------:R-:W-:Y:S02]  /*a450*/  IMAD.SHL.U32 R22, R22, 0x100, RZ ;  /* 0x0000010016167824 */ /* 0x000fe400078e00ff */
[----:B------:R-:W-:Y:S02]  /*a460*/  IMAD.SHL.U32 R19, R19, 0x40, RZ ;  /* 0x0000004013137824 */ /* 0x000fe400078e00ff */
[----:B------:R-:W-:Y:S02]  /*a470*/  IMAD.MOV.U32 R12, RZ, RZ, RZ ;  /* 0x000000ffff0c7224 */ /* 0x000fe400078e00ff */
[----:B------:R-:W-:Y:S02]  /*a480*/  IMAD.U32 R13, RZ, RZ, UR19 ;  /* 0x00000013ff0d7e24 */ /* 0x000fe4000f8e00ff */
[----:B------:R-:W-:Y:S02]  /*a490*/  IMAD.MOV.U32 R3, RZ, RZ, R0 ;  /* 0x000000ffff037224 */ /* 0x000fe400078e0000 */
[----:B------:R-:W-:-:S07]  /*a4a0*/  IMAD.MOV.U32 R4, RZ, RZ, R7 ;  /* 0x000000ffff047224 */ /* 0x000fce00078e0007 */
.L_x_299:
[----:B------:R-:W0:Y:S01]  /*a4b0*/  S2R R10, SR_CgaCtaId ;  /* 0x00000000000a7919 */ /* 0x000e220000008800 */
[----:B------:R-:W-:Y:S01]  /*a4c0*/  MOV R5, 0x400 ;  /* 0x0000040000057802 */ /* 0x000fe20000000f00 */
[----:B------:R-:W1:Y:S03]  /*a4d0*/  @!P2 LDC R9, c[0x0][0x500] ;  /* 0x00014000ff09ab82 */ /* 0x000e660000000800 */
[----:B0-----:R-:W-:Y:S02]  /*a4e0*/  LEA R11, R10, R5, 0x18 ;  /* 0x000000050a0b7211 */ /* 0x001fe400078ec0ff */
[----:B------:R-:W-:-:S03]  /*a4f0*/  SHF.L.U32 R5, R3, 0x1f, RZ ;  /* 0x0000001f03057819 */ /* 0x000fc600000006ff */
[----:B------:R-:W-:-:S04]  /*a500*/  IMAD R10, R4, 0x8, R11 ;  /* 0x00000008040a7824 */ /* 0x000fc800078e020b */
[----:B------:R-:W0:Y:S02]  /*a510*/  SYNCS.PHASECHK.TRANS64.TRYWAIT P1, [R10+URZ+0x58], R5 ;  /* 0x000058050a0075a7 */ /* 0x000e24000802017f */
[----:B01----:R-:W-:Y:S05]  /*a520*/  @!P1 BRA `(.L_x_296) ;  /* 0x0000001000b09947 */ /* 0x003fea0003800000 */
.L_x_325:
[----:B0-----:R-:W-:Y:S01]  /*a530*/  PRMT R5, R6, 0x9910, RZ ;  /* 0x0000991006057816 */ /* 0x001fe200000000ff */
[----:B------:R0:W-:Y:S03]  /*a540*/  @!P2 SYNCS.ARRIVE.TRANS64 RZ, [R10+URZ], R9 ;  /* 0x000000090affa9a7 */ /* 0x0001e6000800003f */
[----:B------:R-:W-:-:S13]  /*a550*/  ISETP.NE.AND P1, PT, R5, 0x2, PT ;  /* 0x000000020500780c */ /* 0x000fda0003f25270 */
[----:B0-----:R-:W-:Y:S05]  /*a560*/  @P1 BRA `(.L_x_297) ;  /* 0x0000000000041947 */ /* 0x001fea0003800000 */
[----:B------:R-:W-:Y:S01]  /*a570*/  BPT.TRAP 0x1 ;  /* 0x000000040000795c */ /* 0x000fe20000300000 */
.L_x_297:
[----:B------:R-:W-:Y:S05]  /*a580*/  @P0 BRA `(.L_x_298) ;  /* 0x0000000000040947 */ /* 0x000fea0003800000 */
[----:B------:R-:W-:Y:S01]  /*a590*/  BPT.TRAP 0x1 ;  /* 0x000000040000795c */ /* 0x000fe20000300000 */
.L_x_298:
[--C-:B------:R-:W-:Y:S01]  /*a5a0*/  IMAD R5, R4, 0x1000, R11.reuse ;  /* 0x0000100004057824 */ /* 0x100fe200078e020b */
[----:B------:R-:W-:Y:S01]  /*a5b0*/  R2UR UR9, R10 ;  /* 0x000000000a0972ca */ /* 0x000fe200000e0000 */
[C---:B------:R-:W-:Y:S01]  /*a5c0*/  IMAD R11, R4.reuse, 0x4000, R11 ;  /* 0x00004000040b7824 */ /* 0x040fe200078e020b */
[----:B------:R-:W-:Y:S01]  /*a5d0*/  UIADD3 UR4, UP0, UR20, 0xf0, URZ ;  /* 0x000000f014047890 */ /* 0x000fe2000ff1e03f */
[----:B------:R-:W-:Y:S01]  /*a5e0*/  VIADD R13, R13, 0xffffffff ;  /* 0xffffffff0d0d7836 */ /* 0x000fe20000000000 */
[----:B------:R-:W-:Y:S01]  /*a5f0*/  R2UR UR5, R5 ;  /* 0x00000000050572ca */ /* 0x000fe200000e0000 */
[----:B------:R-:W-:Y:S01]  /*a600*/  UIADD3 UR22, UP1, UR20, 0x1f0, URZ ;  /* 0x000001f014167890 */ /* 0x000fe2000ff3e03f */
[----:B------:R-:W-:Y:S01]  /*a610*/  R2UR UR8, R11 ;  /* 0x000000000b0872ca */ /* 0x000fe200000e0000 */
[----:B------:R-:W-:Y:S01]  /*a620*/  VIADD R4, R4, 0x1 ;  /* 0x0000000104047836 */ /* 0x000fe20000000000 */
[----:B------:R-:W-:Y:S01]  /*a630*/  R2UR UR11, R19 ;  /* 0x00000000130b72ca */ /* 0x000fe200000e0000 */
[----:B------:R-:W-:Y:S01]  /*a640*/  UIADD3.X UR23, URZ, UR21, URZ, UP1, !UPT ;  /* 0x000000153f177290 */ /* 0x000fe20008ffe43f */
[----:B------:R-:W-:Y:S01]  /*a650*/  R2UR UR10, R12 ;  /* 0x000000000c0a72ca */ /* 0x000fe200000e0000 */
[----:B------:R-:W-:Y:S01]  /*a660*/  UMOV UR6, 0x0 ;  /* 0x0000000000067882 */ /* 0x000fe20000000000 */
[----:B------:R-:W-:Y:S01]  /*a670*/  R2UR UR12, R2 ;  /* 0x00000000020c72ca */ /* 0x000fe200000e0000 */
[----:B------:R-:W-:Y:S01]  /*a680*/  UMOV UR7, 0x10000000 ;  /* 0x1000000000077882 */ /* 0x000fe20000000000 */
[----:B------:R-:W-:Y:S01]  /*a690*/  R2UR UR18, R22 ;  /* 0x00000000161272ca */ /* 0x000fe200000e0000 */
[----:B------:R-:W-:Y:S01]  /*a6a0*/  VIADD R12, R12, 0x20 ;  /* 0x000000200c0c7836 */ /* 0x000fe20000000000 */
[----:B------:R-:W-:Y:S01]  /*a6b0*/  ISETP.GT.AND P3, PT, R13, 0x1, PT ;  /* 0x000000010d00780c */ /* 0x000fe20003f64270 */
[----:B------:R-:W-:Y:S01]  /*a6c0*/  UIADD3 UR13, UR5, 0x180, URZ ;  /* 0x00000180050d7890 */ /* 0x000fe2000fffe03f */
[----:B------:R-:W-:Y:S01]  /*a6d0*/  ISETP.NE.AND P1, PT, R4, 0xb, PT ;  /* 0x0000000b0400780c */ /* 0x000fe20003f25270 */
[----:B------:R-:W-:-:S02]  /*a6e0*/  UIADD3.X UR5, URZ, UR21, URZ, UP0, !UPT ;  /* 0x000000153f057290 */ /* 0x000fc400087fe43f */
[----:B------:R-:W-:Y:S01]  /*a6f0*/  UIADD3 UR14, UR8, 0xb180, URZ ;  /* 0x0000b180080e7890 */ /* 0x000fe2000fffe03f */
[----:B------:R-:W-:Y:S02]  /*a700*/  SEL R10, RZ, 0x1, P1 ;  /* 0x00000001ff0a7807 */ /* 0x000fe40000800000 */
[----:B------:R-:W-:Y:S01]  /*a710*/  UMOV UR8, UR13 ;  /* 0x0000000d00087c82 */ /* 0x000fe20008000000 */
[----:B------:R-:W-:Y:S02]  /*a720*/  SEL R4, R4, RZ, P1 ;  /* 0x000000ff04047207 */ /* 0x000fe40000800000 */
[----:B------:R-:W-:Y:S01]  /*a730*/  LOP3.LUT R3, R3, R10, RZ, 0x3c, !PT ;  /* 0x0000000a03037212 */ /* 0x000fe200078e3cff */
[----:B------:R0:W-:Y:S02]  /*a740*/  UTMALDG.3D [UR8], [UR4], desc[UR6] ;  /* 0x00000608040075b4 */ /* 0x0001e40008011000 */
[----:B0-----:R-:W-:Y:S01]  /*a750*/  UMOV UR8, UR14 ;  /* 0x0000000e00087c82 */ /* 0x001fe20008000000 */
[----:B------:R-:W-:-:S02]  /*a760*/  UMOV UR11, UR18 ;  /* 0x00000012000b7c82 */ /* 0x000fc40008000000 */
[----:B------:R0:W-:Y:S02]  /*a770*/  UTMALDG.3D [UR8], [UR22], desc[UR6] ;  /* 0x00000608160075b4 */ /* 0x0001e40008011000 */
[----:B0-----:R-:W-:Y:S05]  /*a780*/  @P3 BRA `(.L_x_299) ;  /* 0xfffffffc00483947 */ /* 0x001fea000383ffff */
.L_x_295:
[----:B------:R-:W-:Y:S05]  /*a790*/  BSYNC B1 ;  /* 0x0000000000017941 */ /* 0x000fea0003800000 */
.L_x_294:
[----:B------:R-:W2:Y:S01]  /*a7a0*/  LDL.64 R10, [R1] ;  /* 0x00000000010a7983 */ /* 0x000ea20000100a00 */
[----:B------:R-:W-:Y:S01]  /*a7b0*/  LOP3.LUT P4, RZ, R8, 0xff, RZ, 0xc0, !PT ;  /* 0x000000ff08ff7812 */ /* 0x000fe2000788c0ff */
[----:B------:R-:W-:Y:S01]  /*a7c0*/  VIADD R4, R7, UR40 ;  /* 0x0000002807047c36 */ /* 0x000fe20008000000 */
[----:B------:R-:W-:Y:S01]  /*a7d0*/  ULDC.64 UR4, c[0x0][0x650] ;  /* 0x0001940000047ab9 */ /* 0x000fe20000000a00 */
[----:B------:R-:W-:Y:S01]  /*a7e0*/  IMAD.U32 R7, RZ, RZ, UR40 ;  /* 0x00000028ff077e24 */ /* 0x000fe2000f8e00ff */
[----:B------:R-:W-:Y:S01]  /*a7f0*/  UISETP.GE.U32.AND UP0, UPT, UR40, 0xb, UPT ;  /* 0x0000000b2800788c */ /* 0x000fe2000bf06070 */
[----:B------:R-:W-:Y:S01]  /*a800*/  BSSY B1, `(.L_x_300) ;  /* 0x000006f000017945 */ /* 0x000fe20003800000 */
[----:B------:R-:W-:Y:S01]  /*a810*/  ISETP.GT.U32.AND P1, PT, R4, 0xa, PT ;  /* 0x0000000a0400780c */ /* 0x000fe20003f24070 */
[----:B------:R-:W-:Y:S01]  /*a820*/  IMAD.MOV.U32 R19, RZ, RZ, -0x1 ;  /* 0xffffffffff137424 */ /* 0x000fe200078e00ff */
[----:B------:R-:W-:Y:S01]  /*a830*/  PRMT R8, RZ, 0x7610, R8 ;  /* 0x00007610ff087816 */ /* 0x000fe20000000008 */
[----:B------:R-:W-:Y:S01]  /*a840*/  IMAD.MOV.U32 R22, RZ, RZ, -0x1 ;  /* 0xffffffffff167424 */ /* 0x000fe200078e00ff */
[----:B------:R-:W-:-:S02]  /*a850*/  ISETP.LT.U32.AND P1, PT, R7, 0xb, P1 ;  /* 0x0000000b0700780c */ /* 0x000fc40000f21070 */
[----:B------:R-:W-:Y:S01]  /*a860*/  PLOP3.LUT P3, PT, PT, PT, UP0, 0x80, 0x0 ;  /* 0x000000000000781c */ /* 0x000fe20003f6f008 */
[----:B------:R-:W0:Y:S01]  /*a870*/  @P4 S2R R3, SR_CgaCtaId ;  /* 0x0000000000034919 */ /* 0x000e220000008800 */
[----:B------:R-:W-:-:S04]  /*a880*/  @P4 MOV R2, 0x400 ;  /* 0x0000040000024802 */ /* 0x000fc80000000f00 */
[----:B0-----:R-:W-:Y:S01]  /*a890*/  @P4 LEA R5, R3, R2, 0x18 ;  /* 0x0000000203054211 */ /* 0x001fe200078ec0ff */
[----:B------:R-:W-:-:S03]  /*a8a0*/  IMAD.WIDE.U32 R2, R4, -0x45d1745d, RZ ;  /* 0xba2e8ba304027825 */ /* 0x000fc600078e00ff */
[----:B------:R0:W-:Y:S01]  /*a8b0*/  @P4 SYNCS.ARRIVE.TRANS64.A1T0 RZ, [R5+URZ+0xe8], RZ ;  /* 0x0000e8ff05ff49a7 */ /* 0x0001e2000810003f */
[----:B------:R-:W-:Y:S01]  /*a8c0*/  IMAD.MOV.U32 R2, RZ, RZ, -0x1 ;  /* 0xffffffffff027424 */ /* 0x000fe200078e00ff */
[----:B0-----:R-:W-:Y:S02]  /*a8d0*/  SHF.R.U32.HI R5, RZ, 0x3, R3 ;  /* 0x00000003ff057819 */ /* 0x001fe40000011603 */
[----:B------:R-:W-:-:S03]  /*a8e0*/  SEL R3, RZ, 0x1, !P1 ;  /* 0x00000001ff037807 */ /* 0x000fc60004800000 */
[----:B------:R-:W-:Y:S01]  /*a8f0*/  IMAD R7, R5, -0xb, R4 ;  /* 0xfffffff505077824 */ /* 0x000fe200078e0204 */
[----:B------:R-:W-:Y:S02]  /*a900*/  LOP3.LUT R0, R0, R3, RZ, 0x3c, !PT ;  /* 0x0000000300007212 */ /* 0x000fe400078e3cff */
[----:B------:R-:W-:Y:S02]  /*a910*/  PRMT R3, RZ, 0x7610, R3 ;  /* 0x00007610ff037816 */ /* 0x000fe40000000003 */
[----:B------:R-:W-:Y:S02]  /*a920*/  @P3 LOP3.LUT R0, R0, 0x1, R5, 0x78, !PT ;  /* 0x0000000100003812 */ /* 0x000fe400078e7805 */
[----:B--2---:R-:W-:-:S04]  /*a930*/  IADD3 R18, P4, R18, R10, RZ ;  /* 0x0000000a12127210 */ /* 0x004fc80007f9e0ff */
[----:B------:R-:W-:Y:S01]  /*a940*/  ISETP.GE.U32.AND P1, PT, R18, UR4, PT ;  /* 0x0000000412007c0c */ /* 0x000fe2000bf26070 */
[----:B------:R-:W-:-:S05]  /*a950*/  IMAD.X R17, R17, 0x1, R23, P4 ;  /* 0x0000000111117824 */ /* 0x000fca00020e0617 */
[----:B------:R-:W-:-:S13]  /*a960*/  ISETP.GE.U32.AND.EX P1, PT, R17, UR5, PT, P1 ;  /* 0x0000000511007c0c */ /* 0x000fda000bf26110 */
[----:B------:R-:W-:Y:S05]  /*a970*/  @P1 BRA `(.L_x_301) ;  /* 0x00000004005c1947 */ /* 0x000fea0003800000 */
[----:B------:R-:W0:Y:S01]  /*a980*/  S2R R11, SR_CTAID.X ;  /* 0x00000000000b7919 */ /* 0x000e220000002500 */
[----:B------:R-:W-:Y:S01]  /*a990*/  ULDC.64 UR4, c[0x0][0x628] ;  /* 0x00018a0000047ab9 */ /* 0x000fe20000000a00 */
[----:B------:R-:W1:Y:S01]  /*a9a0*/  LDC R12, c[0x0][0x144] ;  /* 0x00005100ff0c7b82 */ /* 0x000e620000000800 */
[----:B------:R-:W-:Y:S01]  /*a9b0*/  ISETP.NE.U32.AND P1, PT, RZ, UR4, PT ;  /* 0x00000004ff007c0c */ /* 0x000fe2000bf25070 */
[----:B------:R-:W2:Y:S01]  /*a9c0*/  S2R R9, SR_CTAID.Y ;  /* 0x0000000000097919 */ /* 0x000ea20000002600 */
[----:B------:R-:W-:Y:S01]  /*a9d0*/  ULDC UR6, c[0x0][0x150] ;  /* 0x0000540000067ab9 */ /* 0x000fe20000000800 */
[----:B------:R-:W-:Y:S01]  /*a9e0*/  ULDC UR7, c[0x0][0x630] ;  /* 0x00018c0000077ab9 */ /* 0x000fe20000000800 */
[----:B------:R-:W-:Y:S01]  /*a9f0*/  ISETP.NE.AND.EX P1, PT, RZ, UR5, PT, P1 ;  /* 0x00000005ff007c0c */ /* 0x000fe2000bf25310 */
[----:B------:R-:W-:Y:S01]  /*aa00*/  IMAD.MOV.U32 R2, RZ, RZ, R18 ;  /* 0x000000ffff027224 */ /* 0x000fe200078e0012 */
[----:B0-----:R-:W-:-:S05]  /*aa10*/  I2FP.F32.U32 R3, R11 ;  /* 0x0000000b00037245 */ /* 0x001fca0000201000 */
[----:B------:R-:W-:Y:S01]  /*aa20*/  FMUL R14, R3, UR6 ;  /* 0x00000006030e7c20 */ /* 0x000fe20008400000 */
[----:B------:R-:W-:-:S05]  /*aa30*/  IMAD.MOV.U32 R3, RZ, RZ, R17 ;  /* 0x000000ffff037224 */ /* 0x000fca00078e0011 */
[----:B--2---:R-:W-:Y:S05]  /*aa40*/  @!P1 BRA `(.L_x_302) ;  /* 0x0000000000289947 */ /* 0x004fea0003800000 */
[----:B------:R-:W-:Y:S02]  /*aa50*/  ULDC UR6, c[0x0][0x634] ;  /* 0x00018d0000067ab9 */ /* 0x000fe40000000800 */
[----:B------:R-:W-:-:S05]  /*aa60*/  IADD3 R3, P1, R18, UR6, RZ ;  /* 0x0000000612037c10 */ /* 0x000fca000ff3e0ff */
[----:B------:R-:W-:-:S04]  /*aa70*/  IMAD.X R13, RZ, RZ, R17, P1 ;  /* 0x000000ffff0d7224 */ /* 0x000fc800008e0611 */
[----:B------:R-:W-:-:S04]  /*aa80*/  IMAD.WIDE.U32 R4, R13, UR4, RZ ;  /* 0x000000040d047c25 */ /* 0x000fc8000f8e00ff */
[----:B------:R-:W-:-:S04]  /*aa90*/  IMAD.WIDE.U32 R4, P1, R3, UR5, R4 ;  /* 0x0000000503047c25 */ /* 0x000fc8000f820004 */
[----:B------:R-:W-:-:S04]  /*aaa0*/  IMAD.WIDE.U32 R2, R3, UR4, RZ ;  /* 0x0000000403027c25 */ /* 0x000fc8000f8e00ff */
[----:B------:R-:W-:Y:S01]  /*aab0*/  IMAD.MOV.U32 R2, RZ, RZ, R5 ;  /* 0x000000ffff027224 */ /* 0x000fe200078e0005 */
[----:B------:R-:W-:Y:S01]  /*aac0*/  IADD3 RZ, P3, R3, R4, RZ ;  /* 0x0000000403ff7210 */ /* 0x000fe20007f7e0ff */
[----:B------:R-:W-:-:S04]  /*aad0*/  IMAD.X R3, RZ, RZ, RZ, P1 ;  /* 0x000000ffff037224 */ /* 0x000fc800008e06ff */
[----:B------:R-:W-:-:S08]  /*aae0*/  IMAD.WIDE.U32.X R2, R13, UR5, R2, P3 ;  /* 0x000000050d027c25 */ /* 0x000fd000098e0402 */
.L_x_302:
[--C-:B------:R-:W-:Y:S01]  /*aaf0*/  SHF.R.U64 R10, R2, UR7, R3.reuse ;  /* 0x00000007020a7c19 */ /* 0x100fe20008001203 */
[----:B------:R-:W0:Y:S01]  /*ab00*/  F2I.U32.TRUNC.NTZ R14, R14 ;  /* 0x0000000e000e7305 */ /* 0x000e22000020f000 */
[----:B------:R-:W-:Y:S01]  /*ab10*/  SHF.R.U32.HI R2, RZ, UR7, R3 ;  /* 0x00000007ff027c19 */ /* 0x000fe20008011603 */
[----:B------:R-:W-:Y:S01]  /*ab20*/  ULDC.64 UR4, c[0x0][0x620] ;  /* 0x0001880000047ab9 */ /* 0x000fe20000000a00 */
[----:B------:R-:W-:Y:S01]  /*ab30*/  IADD3 R5, P1, RZ, -R10, RZ ;  /* 0x8000000aff057210 */ /* 0x000fe20007f3e0ff */
[----:B------:R-:W-:Y:S01]  /*ab40*/  IMAD.MOV.U32 R3, RZ, RZ, R17 ;  /* 0x000000ffff037224 */ /* 0x000fe200078e0011 */
[----:B------:R-:W-:-:S03]  /*ab50*/  ULDC.64 UR6, c[0x0][0x640] ;  /* 0x0001900000067ab9 */ /* 0x000fc60000000a00 */
[----:B------:R-:W-:Y:S01]  /*ab60*/  IMAD.X R2, RZ, RZ, ~R2, P1 ;  /* 0x000000ffff027224 */ /* 0x000fe200008e0e02 */
[----:B------:R-:W-:-:S03]  /*ab70*/  ISETP.NE.U32.AND P1, PT, RZ, UR6, PT ;  /* 0x00000006ff007c0c */ /* 0x000fc6000bf25070 */
[----:B------:R-:W-:Y:S01]  /*ab80*/  IMAD R4, R2, UR4, RZ ;  /* 0x0000000402047c24 */ /* 0x000fe2000f8e02ff */
[----:B------:R-:W-:Y:S01]  /*ab90*/  ISETP.NE.AND.EX P1, PT, RZ, UR7, PT, P1 ;  /* 0x00000007ff007c0c */ /* 0x000fe2000bf25310 */
[----:B------:R-:W-:-:S04]  /*aba0*/  IMAD.MOV.U32 R2, RZ, RZ, R18 ;  /* 0x000000ffff027224 */ /* 0x000fc800078e0012 */
[----:B------:R-:W-:Y:S01]  /*abb0*/  IMAD.WIDE.U32 R2, R5, UR4, R2 ;  /* 0x0000000405027c25 */ /* 0x000fe2000f8e0002 */
[----:B------:R-:W-:-:S03]  /*abc0*/  ULDC UR4, c[0x0][0x618] ;  /* 0x0001860000047ab9 */ /* 0x000fc60000000800 */
[----:B------:R-:W-:Y:S01]  /*abd0*/  IMAD R5, R5, UR5, R4 ;  /* 0x0000000505057c24 */ /* 0x000fe2000f8e0204 */
[----:B------:R-:W-:Y:S01]  /*abe0*/  ULDC UR5, c[0x0][0x154] ;  /* 0x0000550000057ab9 */ /* 0x000fe20000000800 */
[----:B0-----:R-:W-:Y:S02]  /*abf0*/  IMAD.MOV R4, RZ, RZ, -R14 ;  /* 0x000000ffff047224 */ /* 0x001fe400078e0a0e */
[----:B------:R-:W0:Y:S01]  /*ac00*/  LDC R14, c[0x0][0x148] ;  /* 0x00005200ff0e7b82 */ /* 0x000e220000000800 */
[----:B------:R-:W-:Y:S02]  /*ac10*/  IMAD.IADD R3, R3, 0x1, R5 ;  /* 0x0000000103037824 */ /* 0x000fe400078e0205 */
[----:B-1----:R-:W-:Y:S01]  /*ac20*/  IMAD R11, R12, R4, R11 ;  /* 0x000000040c0b7224 */ /* 0x002fe200078e020b */
[----:B------:R-:W-:Y:S02]  /*ac30*/  I2FP.F32.U32 R4, R9 ;  /* 0x0000000900047245 */ /* 0x000fe40000201000 */
[----:B------:R-:W-:-:S02]  /*ac40*/  SHF.R.U64 R12, R2, UR4, R3 ;  /* 0x00000004020c7c19 */ /* 0x000fc40008001203 */
[----:B------:R-:W-:Y:S01]  /*ac50*/  SHF.R.U32.HI R3, RZ, UR4, R3 ;  /* 0x00000004ff037c19 */ /* 0x000fe20008011603 */
[----:B------:R-:W-:Y:S01]  /*ac60*/  FMUL R4, R4, UR5 ;  /* 0x0000000504047c20 */ /* 0x000fe20008400000 */
[----:B------:R-:W-:Y:S02]  /*ac70*/  ULDC UR4, c[0x0][0x608] ;  /* 0x0001820000047ab9 */ /* 0x000fe40000000800 */
[--C-:B------:R-:W-:Y:S01]  /*ac80*/  SHF.R.U64 R15, R12, UR4, R3.reuse ;  /* 0x000000040c0f7c19 */ /* 0x100fe20008001203 */
[----:B------:R1:W2:Y:S01]  /*ac90*/  F2I.U32.TRUNC.NTZ R20, R4 ;  /* 0x0000000400147305 */ /* 0x0002a2000020f000 */
[----:B------:R-:W-:Y:S01]  /*aca0*/  SHF.R.U32.HI R2, RZ, UR4, R3 ;  /* 0x00000004ff027c19 */ /* 0x000fe20008011603 */
[----:B------:R-:W-:-:S03]  /*acb0*/  ULDC UR4, c[0x0][0x658] ;  /* 0x0001960000047ab9 */ /* 0x000fc60000000800 */
[--C-:B------:R-:W-:Y:S02]  /*acc0*/  SHF.R.U64 R13, R15, UR4, R2.reuse ;  /* 0x000000040f0d7c19 */ /* 0x100fe40008001202 */
[----:B------:R-:W-:-:S03]  /*acd0*/  SHF.R.U32.HI R19, RZ, UR4, R2 ;  /* 0x00000004ff137c19 */ /* 0x000fc60008011602 */
[----:B------:R-:W-:Y:S02]  /*ace0*/  IMAD.MOV.U32 R2, RZ, RZ, R13 ;  /* 0x000000ffff027224 */ /* 0x000fe400078e000d */
[----:B------:R-:W-:Y:S01]  /*acf0*/  IMAD.MOV.U32 R3, RZ, RZ, R19 ;  /* 0x000000ffff037224 */ /* 0x000fe200078e0013 */
[----:B-1----:R-:W-:Y:S06]  /*ad00*/  @!P1 BRA `(.L_x_303) ;  /* 0x0000000000289947 */ /* 0x002fec0003800000 */
        /* <DEDUP_REMOVED lines=10> */
.L_x_303:
[----:B------:R-:W1:Y:S01]  /*adb0*/  LDC R4, c[0x0][0x65c] ;  /* 0x00019700ff047b82 */ /* 0x000e620000000800 */
[----:B------:R-:W-:Y:S01]  /*adc0*/  ULDC UR4, c[0x0][0x648] ;  /* 0x0001920000047ab9 */ /* 0x000fe20000000800 */
[----:B------:R-:W-:Y:S01]  /*add0*/  LOP3.LUT R15, R15, UR16, RZ, 0xc0, !PT ;  /* 0x000000100f0f7c12 */ /* 0x000fe2000f8ec0ff */
[----:B--2---:R-:W-:Y:S01]  /*ade0*/  IMAD.MOV R20, RZ, RZ, -R20 ;  /* 0x000000ffff147224 */ /* 0x004fe200078e0a14 */
[----:B------:R-:W-:Y:S01]  /*adf0*/  SHF.R.U64 R2, R2, UR4, R3 ;  /* 0x0000000402027c19 */ /* 0x000fe20008001203 */
[----:B------:R-:W-:Y:S01]  /*ae00*/  ULDC UR4, c[0x0][0x638] ;  /* 0x00018e0000047ab9 */ /* 0x000fe20000000800 */
[----:B------:R-:W-:Y:S01]  /*ae10*/  LOP3.LUT R12, R12, UR15, RZ, 0xc0, !PT ;  /* 0x0000000f0c0c7c12 */ /* 0x000fe2000f8ec0ff */
[----:B------:R-:W-:Y:S01]  /*ae20*/  ULDC UR5, c[0x0][0x610] ;  /* 0x0001840000057ab9 */ /* 0x000fe20000000800 */
[----:B------:R-:W-:Y:S01]  /*ae30*/  IMAD.MOV.U32 R3, RZ, RZ, 0x1 ;  /* 0x00000001ff037424 */ /* 0x000fe200078e00ff */
[----:B-1----:R-:W-:Y:S01]  /*ae40*/  ISETP.NE.AND P1, PT, R4, 0x1, PT ;  /* 0x000000010400780c */ /* 0x002fe20003f25270 */
[----:B------:R-:W-:-:S02]  /*ae50*/  IMAD.MOV R4, RZ, RZ, -R2 ;  /* 0x000000ffff047224 */ /* 0x000fc400078e0a02 */
[----:B------:R-:W-:Y:S02]  /*ae60*/  IMAD R2, R2, UR17, R15 ;  /* 0x0000001102027c24 */ /* 0x000fe4000f8e020f */
[----:B------:R-:W-:Y:S01]  /*ae70*/  IMAD R13, R4, UR4, R13 ;  /* 0x00000004040d7c24 */ /* 0x000fe2000f8e020d */
[----:B------:R-:W-:-:S07]  /*ae80*/  ULDC UR4, c[0x0][0x600] ;  /* 0x0001800000047ab9 */ /* 0x000fce0000000800 */
[----:B0-----:R-:W-:-:S04]  /*ae90*/  @P1 IMAD R11, R14, R20, R9 ;  /* 0x000000140e0b1224 */ /* 0x001fc800078e0209 */
[----:B------:R-:W-:Y:S02]  /*aea0*/  IMAD R11, R2, UR5, R11 ;  /* 0x00000005020b7c24 */ /* 0x000fe4000f8e020b */
[----:B------:R-:W-:-:S05]  /*aeb0*/  IMAD R2, R13, UR4, R12 ;  /* 0x000000040d027c24 */ /* 0x000fca000f8e020c */
[----:B------:R-:W-:Y:S02]  /*aec0*/  SEL R22, R2, R11, !P1 ;  /* 0x0000000b02167207 */ /* 0x000fe40004800000 */
[----:B------:R-:W-:Y:S01]  /*aed0*/  SEL R19, R11, R2, !P1 ;  /* 0x000000020b137207 */ /* 0x000fe20004800000 */
[----:B------:R-:W-:-:S07]  /*aee0*/  IMAD.MOV.U32 R2, RZ, RZ, R10 ;  /* 0x000000ffff027224 */ /* 0x000fce00078e000a */
.L_x_301:
[----:B------:R-:W-:Y:S05]  /*aef0*/  BSYNC B1 ;  /* 0x0000000000017941 */ /* 0x000fea0003800000 */
.L_x_300:
[----:B------:R-:W-:-:S13]  /*af00*/  LOP3.LUT P1, RZ, R3, 0xff, RZ, 0xc0, !PT ;  /* 0x000000ff03ff7812 */ /* 0x000fda000782c0ff */
[----:B------:R-:W-:Y:S05]  /*af10*/  @P1 BRA `(.L_x_304) ;  /* 0xfffffff400301947 */ /* 0x000fea000383ffff */
[----:B------:R-:W-:Y:S05]  /*af20*/  BSYNC B0 ;  /* 0x0000000000007941 */ /* 0x000fea0003800000 */
.L_x_292:
[----:B------:R-:W-:-:S03]  /*af30*/  UMOV UR4, 0xffffffff ;  /* 0xffffffff00047882 */ /* 0x000fc60000000000 */
[----:B------:R-:W-:Y:S05]  /*af40*/  BRA.DIV UR4, `(.L_x_305) ;  /* 0x0000000a043c7947 */ /* 0x000fea000b800000 */
[----:B------:R-:W-:-:S13]  /*af50*/  ELECT P6, URZ, PT ;  /* 0x00000000003f782f */ /* 0x000fda00038c0000 */
.L_x_328:
[----:B------:R-:W-:Y:S04]  /*af60*/  BSSY B0, `(.L_x_306) ;  /* 0x000006a000007945 */ /* 0x000fe80003800000 */
[----:B------:R-:W-:Y:S05]  /*af70*/  @!P6 BRA `(.L_x_307) ;  /* 0x0000000400a0e947 */ /* 0x000fea0003800000 */
[----:B------:R-:W-:-:S04]  /*af80*/  LOP3.LUT R16, R16, 0x2, RZ, 0xfc, !PT ;  /* 0x0000000210107812 */ /* 0x000fc800078efcff */
[----:B------:R-:W-:-:S13]  /*af90*/  ISETP.NE.AND P0, PT, R16, 0x3, PT ;  /* 0x000000031000780c */ /* 0x000fda0003f05270 */
[----:B------:R-:W-:Y:S05]  /*afa0*/  @!P0 BRA `(.L_x_308) ;  /* 0x0000000000048947 */ /* 0x000fea0003800000 */
[----:B------:R-:W-:Y:S01]  /*afb0*/  BPT.TRAP 0x1 ;  /* 0x000000040000795c */ /* 0x000fe20000300000 */
.L_x_308:
[----:B------:R-:W0:Y:S01]  /*afc0*/  S2R R3, SR_CgaCtaId ;  /* 0x0000000000037919 */ /* 0x000e220000008800 */
[----:B------:R-:W-:Y:S02]  /*afd0*/  MOV R2, 0x400 ;  /* 0x0000040000027802 */ /* 0x000fe40000000f00 */
[----:B------:R-:W-:Y:S02]  /*afe0*/  SHF.L.U32 R4, R0, 0x1f, RZ ;  /* 0x0000001f00047819 */ /* 0x000fe400000006ff */
[----:B0-----:R-:W-:-:S05]  /*aff0*/  LEA R2, R3, R2, 0x18 ;  /* 0x0000000203027211 */ /* 0x001fca00078ec0ff */
[----:B------:R-:W-:-:S04]  /*b000*/  VIADD R2, R2, 0x58 ;  /* 0x0000005802027836 */ /* 0x000fc80000000000 */
[C---:B------:R-:W-:Y:S02]  /*b010*/  IMAD R9, R7.reuse, 0x8, R2 ;  /* 0x0000000807097824 */ /* 0x040fe400078e0202 */
[----:B------:R-:W-:Y:S02]  /*b020*/  VIADD R7, R7, 0x1 ;  /* 0x0000000107077836 */ /* 0x000fe40000000000 */
[----:B------:R-:W0:Y:S03]  /*b030*/  SYNCS.PHASECHK.TRANS64.TRYWAIT P0, [R9+URZ], R4 ;  /* 0x00000004090075a7 */ /* 0x000e26000800017f */
[----:B------:R-:W-:-:S04]  /*b040*/  ISETP.NE.AND P1, PT, R7, 0xb, PT ;  /* 0x0000000b0700780c */ /* 0x000fc80003f25270 */
[----:B------:R-:W-:Y:S02]  /*b050*/  SEL R3, RZ, 0x1, P1 ;  /* 0x00000001ff037807 */ /* 0x000fe40000800000 */
[----:B------:R-:W-:Y:S02]  /*b060*/  SEL R7, R7, RZ, P1 ;  /* 0x000000ff07077207 */ /* 0x000fe40000800000 */
[----:B------:R-:W-:-:S03]  /*b070*/  LOP3.LUT R6, R0, R3, RZ, 0x3c, !PT ;  /* 0x0000000300067212 */ /* 0x000fc600078e3cff */
[----:B------:R-:W-:Y:S01]  /*b080*/  IMAD R8, R7, 0x8, R2 ;  /* 0x0000000807087824 */ /* 0x000fe200078e0202 */
[----:B------:R-:W-:Y:S01]  /*b090*/  SHF.L.U32 R5, R6, 0x1f, RZ ;  /* 0x0000001f06057819 */ /* 0x000fe200000006ff */
[----:B0-----:R-:W-:Y:S06]  /*b0a0*/  @!P0 BRA `(.L_x_309) ;  /* 0x0000000800048947 */ /* 0x001fec0003800000 */
.L_x_329:
[----:B------:R-:W1:Y:S01]  /*b0b0*/  SYNCS.PHASECHK.TRANS64.TRYWAIT P0, [R8+URZ], R5 ;  /* 0x00000005080075a7 */ /* 0x000e62000800017f */
[----:B------:R-:W-:-:S05]  /*b0c0*/  VIADD R0, R7, 0x1 ;  /* 0x0000000107007836 */ /* 0x000fca0000000000 */
[----:B------:R-:W-:-:S04]  /*b0d0*/  ISETP.NE.AND P1, PT, R0, 0xb, PT ;  /* 0x0000000b0000780c */ /* 0x000fc80003f25270 */
[----:B------:R-:W-:Y:S02]  /*b0e0*/  SEL R3, RZ, 0x1, P1 ;  /* 0x00000001ff037807 */ /* 0x000fe40000800000 */
[----:B------:R-:W-:Y:S02]  /*b0f0*/  SEL R7, R0, RZ, P1 ;  /* 0x000000ff00077207 */ /* 0x000fe40000800000 */
[----:B------:R-:W-:-:S03]  /*b100*/  LOP3.LUT R6, R6, R3, RZ, 0x3c, !PT ;  /* 0x0000000306067212 */ /* 0x000fc600078e3cff */
[----:B0-----:R-:W-:Y:S01]  /*b110*/  IMAD R9, R7, 0x8, R2 ;  /* 0x0000000807097824 */ /* 0x001fe200078e0202 */
[----:B------:R-:W-:Y:S01]  /*b120*/  SHF.L.U32 R4, R6, 0x1f, RZ ;  /* 0x0000001f06047819 */ /* 0x000fe200000006ff */
[----:B-1----:R-:W-:Y:S06]  /*b130*/  @!P0 BRA `(.L_x_310) ;  /* 0x0000000400f48947 */ /* 0x002fec0003800000 */
.L_x_330:
        /* <DEDUP_REMOVED lines=9> */
.L_x_331:
        /* <DEDUP_REMOVED lines=9> */
.L_x_332:
        /* <DEDUP_REMOVED lines=9> */
.L_x_333:
        /* <DEDUP_REMOVED lines=9> */
.L_x_334:
        /* <DEDUP_REMOVED lines=9> */
.L_x_335:
        /* <DEDUP_REMOVED lines=9> */
.L_x_336:
[----:B------:R-:W1:Y:S01]  /*b4a0*/  SYNCS.PHASECHK.TRANS64.TRYWAIT P0, [R9+URZ], R4 ;  /* 0x00000004090075a7 */ /* 0x000e62000800017f */
[----:B------:R-:W-:-:S05]  /*b4b0*/  VIADD R0, R7, 0x1 ;  /* 0x0000000107007836 */ /* 0x000fca0000000000 */
[----:B------:R-:W-:-:S04]  /*b4c0*/  ISETP.NE.AND P1, PT, R0, 0xb, PT ;  /* 0x0000000b0000780c */ /* 0x000fc80003f25270 */
[----:B------:R-:W-:Y:S02]  /*b4d0*/  SEL R3, RZ, 0x1, P1 ;  /* 0x00000001ff037807 */ /* 0x000fe40000800000 */
[----:B------:R-:W-:Y:S02]  /*b4e0*/  SEL R7, R0, RZ, P1 ;  /* 0x000000ff00077207 */ /* 0x000fe40000800000 */
[----:B------:R-:W-:-:S03]  /*b4f0*/  LOP3.LUT R11, R6, R3, RZ, 0x3c, !PT ;  /* 0x00000003060b7212 */ /* 0x000fc600078e3cff */
[----:B------:R-:W-:Y:S01]  /*b500*/  IMAD R6, R7, 0x8, R2 ;  /* 0x0000000807067824 */ /* 0x000fe200078e0202 */
[----:B0-----:R-:W-:Y:S01]  /*b510*/  SHF.L.U32 R5, R11, 0x1f, RZ ;  /* 0x0000001f0b057819 */ /* 0x001fe200000006ff */
[----:B-1----:R-:W-:Y:S06]  /*b520*/  @!P0 BRA `(.L_x_317) ;  /* 0x0000000400848947 */ /* 0x002fec0003800000 */
.L_x_337:
[----:B------:R-:W1:Y:S01]  /*b530*/  SYNCS.PHASECHK.TRANS64.TRYWAIT P0, [R6+URZ], R5 ;  /* 0x00000005060075a7 */ /* 0x000e62000800017f */
[----:B------:R-:W-:-:S05]  /*b540*/  VIADD R0, R7, 0x1 ;  /* 0x0000000107007836 */ /* 0x000fca0000000000 */
[----:B------:R-:W-:-:S04]  /*b550*/  ISETP.NE.AND P1, PT, R0, 0xb, PT ;  /* 0x0000000b0000780c */ /* 0x000fc80003f25270 */
[----:B0-----:R-:W-:Y:S02]  /*b560*/  SEL R4, RZ, 0x1, P1 ;  /* 0x00000001ff047807 */ /* 0x001fe40000800000 */
[----:B------:R-:W-:Y:S02]  /*b570*/  SEL R3, R0, RZ, P1 ;  /* 0x000000ff00037207 */ /* 0x000fe40000800000 */
[----:B------:R-:W-:Y:S01]  /*b580*/  LOP3.LUT R0, R11, R4, RZ, 0x3c, !PT ;  /* 0x000000040b007212 */ /* 0x000fe200078e3cff */
[----:B-1----:R-:W-:Y:S06]  /*b590*/  @!P0 BRA `(.L_x_318) ;  /* 0x00000004007c8947 */ /* 0x002fec0003800000 */
.L_x_338:
[----:B------:R-:W-:Y:S01]  /*b5a0*/  IMAD R3, R3, 0x8, R2 ;  /* 0x0000000803037824 */ /* 0x000fe200078e0202 */
[----:B------:R-:W-:-:S07]  /*b5b0*/  SHF.L.U32 R0, R0, 0x1f, RZ ;  /* 0x0000001f00007819 */ /* 0x000fce00000006ff */
.L_x_319:
[----:B-1----:R1:W2:Y:S02]  /*b5c0*/  SYNCS.PHASECHK.TRANS64.TRYWAIT P0, [R3+URZ], R0 ;  /* 0x00000000030075a7 */ /* 0x0022a4000800017f */
[----:B--2---:R-:W-:Y:S05]  /*b5d0*/  @!P0 NANOSLEEP.SYNCS 0x989680 ;  /* 0x009896800000895d */ /* 0x004fea0003900000 */
[----:B------:R-:W2:Y:S02]  /*b5e0*/  @!P0 SYNCS.PHASECHK.TRANS64 P0, [R3+URZ], R0 ;  /* 0x00000000030085a7 */ /* 0x000ea4000800007f */
[----:B--2---:R-:W-:Y:S05]  /*b5f0*/  @!P0 BRA `(.L_x_319) ;  /* 0xfffffffc00f08947 */ /* 0x004fea000383ffff */
.L_x_307:
[----:B------:R-:W-:Y:S05]  /*b600*/  BSYNC B0 ;  /* 0x0000000000007941 */ /* 0x000fea0003800000 */
.L_x_306:
[----:B------:R-:W-:Y:S05]  /*b610*/  EXIT ;  /* 0x000000000000794d */ /* 0x000fea0003800000 */
.L_x_16:
[----:B-1----:R1:W2:Y:S02]  /*b620*/  SYNCS.PHASECHK.TRANS64.TRYWAIT P0, [R159+URZ], R0 ;  /* 0x000000009f0075a7 */ /* 0x0022a4000800017f */
[----:B--2---:R-:W-:Y:S05]  /*b630*/  @!P0 NANOSLEEP.SYNCS 0x989680 ;  /* 0x009896800000895d */ /* 0x004fea0003900000 */
[----:B------:R-:W2:Y:S02]  /*b640*/  @!P0 SYNCS.PHASECHK.TRANS64 P0, [R159+URZ], R0 ;  /* 0x000000009f0085a7 */ /* 0x000ea4000800007f */
[----:B--2---:R-:W-:Y:S05]  /*b650*/  @!P0 BRA `(.L_x_16) ;  /* 0xfffffffc00f08947 */ /* 0x004fea000383ffff */
[----:B------:R-:W-:Y:S05]  /*b660*/  BRA `(.L_x_320) ;  /* 0xffffff5c00c87947 */ /* 0x000fea000383ffff */
.L_x_21:
[----:B--2---:R2:W3:Y:S02]  /*b670*/  SYNCS.PHASECHK.TRANS64.TRYWAIT P1, [R3+URZ], R0 ;  /* 0x00000000030075a7 */ /* 0x0044e4000802017f */
[----:B---3--:R-:W-:Y:S05]  /*b680*/  @!P1 NANOSLEEP.SYNCS 0x989680 ;  /* 0x009896800000995d */ /* 0x008fea0003900000 */
[----:B------:R-:W3:Y:S02]  /*b690*/  @!P1 SYNCS.PHASECHK.TRANS64 P1, [R3+URZ], R0 ;  /* 0x00000000030095a7 */ /* 0x000ee4000802007f */
[----:B---3--:R-:W-:Y:S05]  /*b6a0*/  @!P1 BRA `(.L_x_21) ;  /* 0xfffffffc00f09947 */ /* 0x008fea000383ffff */
[----:B------:R-:W-:Y:S05]  /*b6b0*/  BRA `(.L_x_20) ;  /* 0xffffff6000347947 */ /* 0x000fea000383ffff */
.L_x_26:
[----:B--2---:R-:W-:-:S04]  /*b6c0*/  IMAD.U32 R4, RZ, RZ, UR4 ;  /* 0x00000004ff047e24 */ /* 0x004fc8000f8e00ff */
[----:B------:R2:W3:Y:S03]  /*b6d0*/  SYNCS.PHASECHK.TRANS64.TRYWAIT P1, [R4+URZ], R3 ;  /* 0x00000003040075a7 */ /* 0x0004e6000802017f */
[----:B---3--:R-:W-:Y:S05]  /*b6e0*/  @!P1 NANOSLEEP.SYNCS 0x989680 ;  /* 0x009896800000995d */ /* 0x008fea0003900000 */
[----:B------:R-:W3:Y:S02]  /*b6f0*/  @!P1 SYNCS.PHASECHK.TRANS64 P1, [R4+URZ], R3 ;  /* 0x00000003040095a7 */ /* 0x000ee4000802007f */
[----:B---3--:R-:W-:Y:S05]  /*b700*/  @!P1 BRA `(.L_x_26) ;  /* 0xfffffffc00ec9947 */ /* 0x008fea000383ffff */
[----:B------:R-:W-:Y:S05]  /*b710*/  BRA `(.L_x_25) ;  /* 0xffffff6000c87947 */ /* 0x000fea000383ffff */
.L_x_32:
[----:B-1----:R1:W2:Y:S02]  /*b720*/  SYNCS.PHASECHK.TRANS64.TRYWAIT P0, [R159+URZ+0x10], R0 ;  /* 0x000010009f0075a7 */ /* 0x0022a4000800017f */
[----:B--2---:R-:W-:Y:S05]  /*b730*/  @!P0 NANOSLEEP.SYNCS 0x989680 ;  /* 0x009896800000895d */ /* 0x004fea0003900000 */
[----:B------:R-:W2:Y:S02]  /*b740*/  @!P0 SYNCS.PHASECHK.TRANS64 P0, [R159+URZ+0x10], R0 ;  /* 0x000010009f0085a7 */ /* 0x000ea4000800007f */
[----:B--2---:R-:W-:Y:S05]  /*b750*/  @!P0 BRA `(.L_x_32) ;  /* 0xfffffffc00f08947 */ /* 0x004fea000383ffff */
[----:B------:R-:W-:Y:S05]  /*b760*/  BRA `(.L_x_321) ;  /* 0xffffff6400c47947 */ /* 0x000fea000383ffff */
.L_x_293:
[----:B------:R-:W-:Y:S01]  /*b770*/  BSSY B1, `(.L_x_322) ;  /* 0x0000006000017945 */ /* 0x000fe20003800000 */
[----:B------:R-:W-:-:S07]  /*b780*/  IMAD.MOV.U32 R15, RZ, RZ, -0x1 ;  /* 0xffffffffff0f7424 */ /* 0x000fce00078e00ff */
[----:B-----5:R-:W-:Y:S05]  /*b790*/  WARPSYNC.COLLECTIVE R15, `(.L_x_323) ;  /* 0x000000000f0c7348 */ /* 0x020fea0003c00000 */
[----:B------:R-:W-:Y:S02]  /*b7a0*/  ELECT P6, UR62, PT ;  /* 0x00000000003e782f */ /* 0x000fe400038c0000 */
[----:B------:R-:W-:Y:S01]  /*b7b0*/  MOV R14, UR62 ;  /* 0x0000003e000e7c02 */ /* 0x000fe20008000f00 */
[----:B-----5:R-:W-:Y:S10]  /*b7c0*/  ENDCOLLECTIVE ;  /* 0x000000000000791b */ /* 0x020ff40003800000 */
.L_x_323:
[----:B------:R-:W-:Y:S05]  /*b7d0*/  BSYNC B1 ;  /* 0x0000000000017941 */ /* 0x000fea0003800000 */
.L_x_322:
[----:B------:R-:W-:Y:S05]  /*b7e0*/  BRA `(.L_x_324) ;  /* 0xffffffec00087947 */ /* 0x000fea000383ffff */
.L_x_296:
[----:B0-----:R0:W1:Y:S02]  /*b7f0*/  SYNCS.PHASECHK.TRANS64.TRYWAIT P1, [R10+URZ+0x58], R5 ;  /* 0x000058050a0075a7 */ /* 0x001064000802017f */
[----:B-1----:R-:W-:Y:S05]  /*b800*/  @!P1 NANOSLEEP.SYNCS 0x989680 ;  /* 0x009896800000995d */ /* 0x002fea0003900000 */
[----:B------:R-:W1:Y:S02]  /*b810*/  @!P1 SYNCS.PHASECHK.TRANS64 P1, [R10+URZ+0x58], R5 ;  /* 0x000058050a0095a7 */ /* 0x000e64000802007f */
[----:B-1----:R-:W-:Y:S05]  /*b820*/  @!P1 BRA `(.L_x_296) ;  /* 0xfffffffc00f09947 */ /* 0x002fea000383ffff */
[----:B------:R-:W-:Y:S05]  /*b830*/  BRA `(.L_x_325) ;  /* 0xffffffec003c7947 */ /* 0x000fea000383ffff */
.L_x_305:
[----:B------:R-:W-:Y:S01]  /*b840*/  BSSY B0, `(.L_x_326) ;  /* 0x0000006000007945 */ /* 0x000fe20003800000 */
[----:B------:R-:W-:-:S07]  /*b850*/  IMAD.MOV.U32 R15, RZ, RZ, -0x1 ;  /* 0xffffffffff0f7424 */ /* 0x000fce00078e00ff */
[----:B-----5:R-:W-:Y:S05]  /*b860*/  WARPSYNC.COLLECTIVE R15, `(.L_x_327) ;  /* 0x000000000f0c7348 */ /* 0x020fea0003c00000 */
[----:B------:R-:W-:Y:S02]  /*b870*/  ELECT P6, UR62, PT ;  /* 0x00000000003e782f */ /* 0x000fe400038c0000 */
[----:B------:R-:W-:Y:S01]  /*b880*/  MOV R14, UR62 ;  /* 0x0000003e000e7c02 */ /* 0x000fe20008000f00 */
[----:B-----5:R-:W-:Y:S10]  /*b890*/  ENDCOLLECTIVE ;  /* 0x000000000000791b */ /* 0x020ff40003800000 */
.L_x_327:
[----:B------:R-:W-:Y:S05]  /*b8a0*/  BSYNC B0 ;  /* 0x0000000000007941 */ /* 0x000fea0003800000 */
.L_x_326:
[----:B------:R-:W-:Y:S05]  /*b8b0*/  BRA `(.L_x_328) ;  /* 0xfffffff400a87947 */ /* 0x000fea000383ffff */
.L_x_309:
[----:B0-----:R0:W1:Y:S02]  /*b8c0*/  SYNCS.PHASECHK.TRANS64.TRYWAIT P0, [R9+URZ], R4 ;  /* 0x00000004090075a7 */ /* 0x001064000800017f */
[----:B-1----:R-:W-:Y:S05]  /*b8d0*/  @!P0 NANOSLEEP.SYNCS 0x989680 ;  /* 0x009896800000895d */ /* 0x002fea0003900000 */
[----:B------:R-:W1:Y:S02]  /*b8e0*/  @!P0 SYNCS.PHASECHK.TRANS64 P0, [R9+URZ], R4 ;  /* 0x00000004090085a7 */ /* 0x000e64000800007f */
[----:B-1----:R-:W-:Y:S05]  /*b8f0*/  @!P0 BRA `(.L_x_309) ;  /* 0xfffffffc00f08947 */ /* 0x002fea000383ffff */
[----:B------:R-:W-:Y:S05]  /*b900*/  BRA `(.L_x_329) ;  /* 0xfffffff400e87947 */ /* 0x000fea000383ffff */
.L_x_310:
[----:B0-----:R0:W1:Y:S02]  /*b910*/  SYNCS.PHASECHK.TRANS64.TRYWAIT P0, [R8+URZ], R5 ;  /* 0x00000005080075a7 */ /* 0x001064000800017f */
[----:B-1----:R-:W-:Y:S05]  /*b920*/  @!P0 NANOSLEEP.SYNCS 0x989680 ;  /* 0x009896800000895d */ /* 0x002fea0003900000 */
[----:B------:R-:W1:Y:S02]  /*b930*/  @!P0 SYNCS.PHASECHK.TRANS64 P0, [R8+URZ], R5 ;  /* 0x00000005080085a7 */ /* 0x000e64000800007f */
[----:B-1----:R-:W-:Y:S05]  /*b940*/  @!P0 BRA `(.L_x_310) ;  /* 0xfffffffc00f08947 */ /* 0x002fea000383ffff */
[----:B------:R-:W-:Y:S05]  /*b950*/  BRA `(.L_x_330) ;  /* 0xfffffff400f87947 */ /* 0x000fea000383ffff */
.L_x_311:
[----:B0-----:R0:W1:Y:S02]  /*b960*/  SYNCS.PHASECHK.TRANS64.TRYWAIT P0, [R9+URZ], R4 ;  /* 0x00000004090075a7 */ /* 0x001064000800017f */
[----:B-1----:R-:W-:Y:S05]  /*b970*/  @!P0 NANOSLEEP.SYNCS 0x989680 ;  /* 0x009896800000895d */ /* 0x002fea0003900000 */
[----:B------:R-:W1:Y:S02]  /*b980*/  @!P0 SYNCS.PHASECHK.TRANS64 P0, [R9+URZ], R4 ;  /* 0x00000004090085a7 */ /* 0x000e64000800007f */
[----:B-1----:R-:W-:Y:S05]  /*b990*/  @!P0 BRA `(.L_x_311) ;  /* 0xfffffffc00f08947 */ /* 0x002fea000383ffff */
[----:B------:R-:W-:Y:S05]  /*b9a0*/  BRA `(.L_x_331) ;  /* 0xfffffff800087947 */ /* 0x000fea000383ffff */
.L_x_312:
[----:B0-----:R0:W1:Y:S02]  /*b9b0*/  SYNCS.PHASECHK.TRANS64.TRYWAIT P0, [R8+URZ], R5 ;  /* 0x00000005080075a7 */ /* 0x001064000800017f */
[----:B-1----:R-:W-:Y:S05]  /*b9c0*/  @!P0 NANOSLEEP.SYNCS 0x989680 ;  /* 0x009896800000895d */ /* 0x002fea0003900000 */
[----:B------:R-:W1:Y:S02]  /*b9d0*/  @!P0 SYNCS.PHASECHK.TRANS64 P0, [R8+URZ], R5 ;  /* 0x00000005080085a7 */ /* 0x000e64000800007f */
[----:B-1----:R-:W-:Y:S05]  /*b9e0*/  @!P0 BRA `(.L_x_312) ;  /* 0xfffffffc00f08947 */ /* 0x002fea000383ffff */
[----:B------:R-:W-:Y:S05]  /*b9f0*/  BRA `(.L_x_332) ;  /* 0xfffffff800187947 */ /* 0x000fea000383ffff */
.L_x_313:
[----:B0-----:R0:W1:Y:S02]  /*ba00*/  SYNCS.PHASECHK.TRANS64.TRYWAIT P0, [R9+URZ], R4 ;  /* 0x00000004090075a7 */ /* 0x001064000800017f */
[----:B-1----:R-:W-:Y:S05]  /*ba10*/  @!P0 NANOSLEEP.SYNCS 0x989680 ;  /* 0x009896800000895d */ /* 0x002fea0003900000 */
[----:B------:R-:W1:Y:S02]  /*ba20*/  @!P0 SYNCS.PHASECHK.TRANS64 P0, [R9+URZ], R4 ;  /* 0x00000004090085a7 */ /* 0x000e64000800007f */
[----:B-1----:R-:W-:Y:S05]  /*ba30*/  @!P0 BRA `(.L_x_313) ;  /* 0xfffffffc00f08947 */ /* 0x002fea000383ffff */
[----:B------:R-:W-:Y:S05]  /*ba40*/  BRA `(.L_x_333) ;  /* 0xfffffff800287947 */ /* 0x000fea000383ffff */
.L_x_314:
[----:B0-----:R0:W1:Y:S02]  /*ba50*/  SYNCS.PHASECHK.TRANS64.TRYWAIT P0, [R8+URZ], R5 ;  /* 0x00000005080075a7 */ /* 0x001064000800017f */
[----:B-1----:R-:W-:Y:S05]  /*ba60*/  @!P0 NANOSLEEP.SYNCS 0x989680 ;  /* 0x009896800000895d */ /* 0x002fea0003900000 */
[----:B------:R-:W1:Y:S02]  /*ba70*/  @!P0 SYNCS.PHASECHK.TRANS64 P0, [R8+URZ], R5 ;  /* 0x00000005080085a7 */ /* 0x000e64000800007f */
[----:B-1----:R-:W-:Y:S05]  /*ba80*/  @!P0 BRA `(.L_x_314) ;  /* 0xfffffffc00f08947 */ /* 0x002fea000383ffff */
[----:B------:R-:W-:Y:S05]  /*ba90*/  BRA `(.L_x_334) ;  /* 0xfffffff800387947 */ /* 0x000fea000383ffff */
.L_x_315:
[----:B0-----:R0:W1:Y:S02]  /*baa0*/  SYNCS.PHASECHK.TRANS64.TRYWAIT P0, [R9+URZ], R4 ;  /* 0x00000004090075a7 */ /* 0x001064000800017f */
[----:B-1----:R-:W-:Y:S05]  /*bab0*/  @!P0 NANOSLEEP.SYNCS 0x989680 ;  /* 0x009896800000895d */ /* 0x002fea0003900000 */
[----:B------:R-:W1:Y:S02]  /*bac0*/  @!P0 SYNCS.PHASECHK.TRANS64 P0, [R9+URZ], R4 ;  /* 0x00000004090085a7 */ /* 0x000e64000800007f */
[----:B-1----:R-:W-:Y:S05]  /*bad0*/  @!P0 BRA `(.L_x_315) ;  /* 0xfffffffc00f08947 */ /* 0x002fea000383ffff */
[----:B------:R-:W-:Y:S05]  /*bae0*/  BRA `(.L_x_335) ;  /* 0xfffffff800487947 */ /* 0x000fea000383ffff */
.L_x_316:
[----:B0-----:R0:W1:Y:S02]  /*baf0*/  SYNCS.PHASECHK.TRANS64.TRYWAIT P0, [R8+URZ], R5 ;  /* 0x00000005080075a7 */ /* 0x001064000800017f */
[----:B-1----:R-:W-:Y:S05]  /*bb00*/  @!P0 NANOSLEEP.SYNCS 0x989680 ;  /* 0x009896800000895d */ /* 0x002fea0003900000 */
[----:B------:R-:W1:Y:S02]  /*bb10*/  @!P0 SYNCS.PHASECHK.TRANS64 P0, [R8+URZ], R5 ;  /* 0x00000005080085a7 */ /* 0x000e64000800007f */
[----:B-1----:R-:W-:Y:S05]  /*bb20*/  @!P0 BRA `(.L_x_316) ;  /* 0xfffffffc00f08947 */ /* 0x002fea000383ffff */
[----:B------:R-:W-:Y:S05]  /*bb30*/  BRA `(.L_x_336) ;  /* 0xfffffff800587947 */ /* 0x000fea000383ffff */
.L_x_317:
[----:B0-----:R0:W1:Y:S02]  /*bb40*/  SYNCS.PHASECHK.TRANS64.TRYWAIT P0, [R9+URZ], R4 ;  /* 0x00000004090075a7 */ /* 0x001064000800017f */
[----:B-1----:R-:W-:Y:S05]  /*bb50*/  @!P0 NANOSLEEP.SYNCS 0x989680 ;  /* 0x009896800000895d */ /* 0x002fea0003900000 */
[----:B------:R-:W1:Y:S02]  /*bb60*/  @!P0 SYNCS.PHASECHK.TRANS64 P0, [R9+URZ], R4 ;  /* 0x00000004090085a7 */ /* 0x000e64000800007f */
[----:B-1----:R-:W-:Y:S05]  /*bb70*/  @!P0 BRA `(.L_x_317) ;  /* 0xfffffffc00f08947 */ /* 0x002fea000383ffff */
[----:B------:R-:W-:Y:S05]  /*bb80*/  BRA `(.L_x_337) ;  /* 0xfffffff800687947 */ /* 0x000fea000383ffff */
.L_x_318:
[----:B0-----:R0:W1:Y:S02]  /*bb90*/  SYNCS.PHASECHK.TRANS64.TRYWAIT P0, [R6+URZ], R5 ;  /* 0x00000005060075a7 */ /* 0x001064000800017f */
[----:B-1----:R-:W-:Y:S05]  /*bba0*/  @!P0 NANOSLEEP.SYNCS 0x989680 ;  /* 0x009896800000895d */ /* 0x002fea0003900000 */
[----:B------:R-:W1:Y:S02]  /*bbb0*/  @!P0 SYNCS.PHASECHK.TRANS64 P0, [R6+URZ], R5 ;  /* 0x00000005060085a7 */ /* 0x000e64000800007f */
[----:B-1----:R-:W-:Y:S05]  /*bbc0*/  @!P0 BRA `(.L_x_318) ;  /* 0xfffffffc00f08947 */ /* 0x002fea000383ffff */
[----:B------:R-:W-:Y:S05]  /*bbd0*/  BRA `(.L_x_338) ;  /* 0xfffffff800707947 */ /* 0x000fea000383ffff */
.L_x_339:
[----:B------:R-:W-:-:S00]  /*bbe0*/  BRA `(.L_x_339) ;  /* 0xfffffffc00fc7947 */ /* 0x000fc0000383ffff */
[----:B------:R-:W-:-:S00]  /*bbf0*/  NOP ;  /* 0x0000000000007918 */ /* 0x000fc00000000000 */
        /* <DEDUP_REMOVED lines=8> */
.L_x_340:


//--------------------- .nv.global.init           --------------------------
	.section	.nv.global.init,"aw",@progbits
.nv.global.init:
	.type		$str$22,@object
	.size		$str$22,($str$23 - $str$22)
$str$22:
        /*0000*/ 	.byte	0x6b, 0x5f, 0x74, 0x69, 0x6c, 0x65, 0x5f, 0x63, 0x6f, 0x75, 0x6e, 0x74, 0x20, 0x3e, 0x3d, 0x20
        /*0010*/ 	.byte	0x31, 0x00
	.type		$str$23,@object
	.size		$str$23,(__unnamed_1 - $str$23)
$str$23:
        /*0012*/ 	.byte	0x2f, 0x74, 0x6d, 0x70, 0x2f, 0x63, 0x75, 0x74, 0x6c, 0x61, 0x73, 0x73, 0x5f, 0x73, 0x77, 0x65
        /*0022*/ 	.byte	0x65, 0x70, 0x5f, 0x73, 0x72, 0x63, 0x2f, 0x69, 0x6e, 0x63, 0x6c, 0x75, 0x64, 0x65, 0x2f, 0x63
        /*0032*/ 	.byte	0x75, 0x74, 0x6c, 0x61, 0x73, 0x73, 0x2f, 0x67, 0x65, 0x6d, 0x6d, 0x2f, 0x63, 0x6f, 0x6c, 0x6c
        /*0042*/ 	.byte	0x65, 0x63, 0x74, 0x69, 0x76, 0x65, 0x2f, 0x73, 0x6d, 0x39, 0x30, 0x5f, 0x6d, 0x6d, 0x61, 0x5f
        /*0052*/ 	.byte	0x74, 0x6d, 0x61, 0x5f, 0x67, 0x6d, 0x6d, 0x61, 0x5f, 0x73, 0x73, 0x5f, 0x77, 0x61, 0x72, 0x70
        /*0062*/ 	.byte	0x73, 0x70, 0x65, 0x63, 0x69, 0x61, 0x6c, 0x69, 0x7a, 0x65, 0x64, 0x2e, 0x68, 0x70, 0x70, 0x00
	.type		__unnamed_1,@object
	.size		__unnamed_1,(.L_0 - __unnamed_1)
__unnamed_1:
        /*0072*/ 	.byte	0x76, 0x6f, 0x69, 0x64, 0x20, 0x63, 0x75, 0x74, 0x6c, 0x61, 0x73, 0x73, 0x3a, 0x3a, 0x67, 0x65
        /* <DEDUP_REMOVED lines=179> */
        /*0bb2*/ 	.byte	0x64, 0x65, 0x6e, 0x74, 0x69, 0x74, 0x79, 0x5d, 0x00
.L_0:


//--------------------- .nv.shared._ZN7cutlass13device_kernelINS_4gemm6kernel13GemmUniversalIN4cute5tupleIJiiiiEEENS1_10collective13CollectiveMmaINS1_34MainloopSm90TmaGmmaWarpSpecializedILi11ENS5_IJNS4_1CILi1EEESB_SB_EEENS1_32KernelTmaWarpSpecializedPingpongEEENS5_IJNSA_ILi64EEENSA_ILi256EEENSA_ILi32EEEEEENS_6half_tENS5_IJlSB_lEEESJ_SK_NS4_8TiledMMAINS4_8MMA_AtomIJNS4_4SM904GMMA26MMA_64x256x16_F32F16F16_SSILNSO_5MajorE0ELSQ_0ELNSO_7ScaleInE1ELSR_1EEEEEENS4_6LayoutISC_NS5_IJNSA_ILi0EEESV_SV_EEEEENS5_IJNS4_10UnderscoreESY_SY_EEEEENS4_13SM90_TMA_LOADENS4_14ComposedLayoutINS4_7SwizzleILi2ELi4ELi3EEENS4_18smem_ptr_flag_bitsILi16EEENSU_INS5_IJNSA_ILi8EEESH_EEENS5_IJSH_SB_EEEEEEEvNS4_8identityES11_S1B_vS1C_EENS_8epilogue10collective6detail29Sm90TmaWarpSpecializedAdapterINS1F_15DefaultEpilogueISJ_SK_SK_NS1E_6thread17LinearCombinationISJ_Li1EffLNS1J_9ScaleType4KindE0ELNS_15FloatRoundStyleE2ESJ_EENS1_15EpilogueDefaultEEEEEvvEEEEvNT_6ParamsE --------------------------
	.section	.nv.shared._ZN7cutlass13device_kernelINS_4gemm6kernel13GemmUniversalIN4cute5tupleIJiiiiEEENS1_10collective13CollectiveMmaINS1_34MainloopSm90TmaGmmaWarpSpecializedILi11ENS5_IJNS4_1CILi1EEESB_SB_EEENS1_32KernelTmaWarpSpecializedPingpongEEENS5_IJNSA_ILi64EEENSA_ILi256EEENSA_ILi32EEEEEENS_6half_tENS5_IJlSB_lEEESJ_SK_NS4_8TiledMMAINS4_8MMA_AtomIJNS4_4SM904GMMA26MMA_64x256x16_F32F16F16_SSILNSO_5MajorE0ELSQ_0ELNSO_7ScaleInE1ELSR_1EEEEEENS4_6LayoutISC_NS5_IJNSA_ILi0EEESV_SV_EEEEENS5_IJNS4_10UnderscoreESY_SY_EEEEENS4_13SM90_TMA_LOADENS4_14ComposedLayoutINS4_7SwizzleILi2ELi4ELi3EEENS4_18smem_ptr_flag_bitsILi16EEENSU_INS5_IJNSA_ILi8EEESH_EEENS5_IJSH_SB_EEEEEEEvNS4_8identityES11_S1B_vS1C_EENS_8epilogue10collective6detail29Sm90TmaWarpSpecializedAdapterINS1F_15DefaultEpilogueISJ_SK_SK_NS1E_6thread17LinearCombinationISJ_Li1EffLNS1J_9ScaleType4KindE0ELNS_15FloatRoundStyleE2ESJ_EENS1_15EpilogueDefaultEEEEEvvEEEEvNT_6ParamsE,"aw",@nobits
	.sectionflags	@""
	.align	16
	.zero		1024


//--------------------- .nv.shared.reserved.0     --------------------------
	.section	.nv.shared.reserved.0,"aw",@nobits
	.weak		__nv_reservedSMEM_offset_0_alias
	.size		__nv_reservedSMEM_offset_0_alias, 0, 0
	.other		__nv_reservedSMEM_offset_0_alias,@"STO_CUDA_RESERVED_SHARED STV_DEFAULT"
__nv_reservedSMEM_offset_0_alias:
	.zero		0


//--------------------- .nv.global                --------------------------
	.section	.nv.global,"aw",@nobits
.nv.global:
	.type		_ZN39_INTERNAL_4e021be5_4_k_cu_0e421a7f_27064cute1_E,@object
	.size		_ZN39_INTERNAL_4e021be5_4_k_cu_0e421a7f_27064cute1_E,(_ZN39_INTERNAL_4e021be5_4_k_cu_0e421a7f_27064cuda3std3__45__cpo6cbeginE - _ZN39_INTERNAL_4e021be5_4_k_cu_0e421a7f_27064cute1_E)
_ZN39_INTERNAL_4e021be5_4_k_cu_0e421a7f_27064cute1_E:
	.zero		1
	.type		_ZN39_INTERNAL_4e021be5_4_k_cu_0e421a7f_27064cuda3std3__45__cpo6cbeginE,@object
	.size		_ZN39_INTERNAL_4e021be5_4_k_cu_0e421a7f_27064cuda3std3__45__cpo6cbeginE,(_ZN39_INTERNAL_4e021be5_4_k_cu_0e421a7f_27064cuda3std3__48in_placeE - _ZN39_INTERNAL_4e021be5_4_k_cu_0e421a7f_27064cuda3std3__45__cpo6cbeginE)
_ZN39_INTERNAL_4e021be5_4_k_cu_0e421a7f_27064cuda3std3__45__cpo6cbeginE:
	.zero		1
	.type		_ZN39_INTERNAL_4e021be5_4_k_cu_0e421a7f_27064cuda3std3__48in_placeE,@object
	.size		_ZN39_INTERNAL_4e021be5_4_k_cu_0e421a7f_27064cuda3std3__48in_placeE,(_ZN39_INTERNAL_4e021be5_4_k_cu_0e421a7f_27064cuda3std6ranges3__45__cpo9iter_moveE - _ZN39_INTERNAL_4e021be5_4_k_cu_0e421a7f_27064cuda3std3__48in_placeE)
_ZN39_INTERNAL_4e021be5_4_k_cu_0e421a7f_27064cuda3std3__48in_placeE:
	.zero		1
	.type		_ZN39_INTERNAL_4e021be5_4_k_cu_0e421a7f_27064cuda3std6ranges3__45__cpo9iter_moveE,@object
	.size		_ZN39_INTERNAL_4e021be5_4_k_cu_0e421a7f_27064cuda3std6ranges3__45__cpo9iter_moveE,(_ZN39_INTERNAL_4e021be5_4_k_cu_0e421a7f_27064cuda3std3__45__cpo5beginE - _ZN39_INTERNAL_4e021be5_4_k_cu_0e421a7f_27064cuda3std6ranges3__45__cpo9iter_moveE)
_ZN39_INTERNAL_4e021be5_4_k_cu_0e421a7f_27064cuda3std6ranges3__45__cpo9iter_moveE:
	.zero		1
	.type		_ZN39_INTERNAL_4e021be5_4_k_cu_0e421a7f_27064cuda3std3__45__cpo5beginE,@object
	.size		_ZN39_INTERNAL_4e021be5_4_k_cu_0e421a7f_27064cuda3std3__45__cpo5beginE,(_ZN39_INTERNAL_4e021be5_4_k_cu_0e421a7f_27064cuda3std3__441_GLOBAL__N__4e021be5_4_k_cu_0e421a7f_27066ignoreE - _ZN39_INTERNAL_4e021be5_4_k_cu_0e421a7f_27064cuda3std3__45__cpo5beginE)
_ZN39_INTERNAL_4e021be5_4_k_cu_0e421a7f_27064cuda3std3__45__cpo5beginE:
	.zero		1
	.type		_ZN39_INTERNAL_4e021be5_4_k_cu_0e421a7f_27064cuda3std3__441_GLOBAL__N__4e021be5_4_k_cu_0e421a7f_27066ignoreE,@object
	.size		_ZN39_INTERNAL_4e021be5_4_k_cu_0e421a7f_27064cuda3std3__441_GLOBAL__N__4e021be5_4_k_cu_0e421a7f_27066ignoreE,(_ZN39_INTERNAL_4e021be5_4_k_cu_0e421a7f_27064cute7productE - _ZN39_INTERNAL_4e021be5_4_k_cu_0e421a7f_27064cuda3std3__441_GLOBAL__N__4e021be5_4_k_cu_0e421a7f_27066ignoreE)
_ZN39_INTERNAL_4e021be5_4_k_cu_0e421a7f_27064cuda3std3__441_GLOBAL__N__4e021be5_4_k_cu_0e421a7f_27066ignoreE:
	.zero		1
	.type		_ZN39_INTERNAL_4e021be5_4_k_cu_0e421a7f_27064cute7productE,@object
	.size		_ZN39_INTERNAL_4e021be5_4_k_cu_0e421a7f_27064cute7productE,(_ZN39_INTERNAL_4e021be5_4_k_cu_0e421a7f_27064cuda3std3__45__cpo3endE - _ZN39_INTERNAL_4e021be5_4_k_cu_0e421a7f_27064cute7productE)
_ZN39_INTERNAL_4e021be5_4_k_cu_0e421a7f_27064cute7productE:
	.zero		1
	.type		_ZN39_INTERNAL_4e021be5_4_k_cu_0e421a7f_27064cuda3std3__45__cpo3endE,@object
	.size		_ZN39_INTERNAL_4e021be5_4_k_cu_0e421a7f_27064cuda3std3__45__cpo3endE,(_ZN39_INTERNAL_4e021be5_4_k_cu_0e421a7f_27064cuda3std3__419piecewise_constructE - _ZN39_INTERNAL_4e021be5_4_k_cu_0e421a7f_27064cuda3std3__45__cpo3endE)
_ZN39_INTERNAL_4e021be5_4_k_cu_0e421a7f_27064cuda3std3__45__cpo3endE:
	.zero		1
	.type		_ZN39_INTERNAL_4e021be5_4_k_cu_0e421a7f_27064cuda3std3__419piecewise_constructE,@object
	.size		_ZN39_INTERNAL_4e021be5_4_k_cu_0e421a7f_27064cuda3std3__419piecewise_constructE,(_ZN39_INTERNAL_4e021be5_4_k_cu_0e421a7f_27064cuda3std3__45__cpo4cendE - _ZN39_INTERNAL_4e021be5_4_k_cu_0e421a7f_27064cuda3std3__419piecewise_constructE)
_ZN39_INTERNAL_4e021be5_4_k_cu_0e421a7f_27064cuda3std3__419piecewise_constructE:
	.zero		1
	.type		_ZN39_INTERNAL_4e021be5_4_k_cu_0e421a7f_27064cuda3std3__45__cpo4cendE,@object
	.size		_ZN39_INTERNAL_4e021be5_4_k_cu_0e421a7f_27064cuda3std3__45__cpo4cendE,(_ZN39_INTERNAL_4e021be5_4_k_cu_0e421a7f_27064cuda3std6ranges3__45__cpo4swapE - _ZN39_INTERNAL_4e021be5_4_k_cu_0e421a7f_27064cuda3std3__45__cpo4cendE)
_ZN39_INTERNAL_4e021be5_4_k_cu_0e421a7f_27064cuda3std3__45__cpo4cendE:
	.zero		1
	.type		_ZN39_INTERNAL_4e021be5_4_k_cu_0e421a7f_27064cuda3std6ranges3__45__cpo4swapE,@object
	.size		_ZN39_INTERNAL_4e021be5_4_k_cu_0e421a7f_27064cuda3std6ranges3__45__cpo4swapE,(.L_8 - _ZN39_INTERNAL_4e021be5_4_k_cu_0e421a7f_27064cuda3std6ranges3__45__cpo4swapE)
_ZN39_INTERNAL_4e021be5_4_k_cu_0e421a7f_27064cuda3std6ranges3__45__cpo4swapE:
	.zero		1
.L_8:


//--------------------- .nv.constant0._ZN7cutlass13device_kernelINS_4gemm6kernel13GemmUniversalIN4cute5tupleIJiiiiEEENS1_10collective13CollectiveMmaINS1_34MainloopSm90TmaGmmaWarpSpecializedILi11ENS5_IJNS4_1CILi1EEESB_SB_EEENS1_32KernelTmaWarpSpecializedPingpongEEENS5_IJNSA_ILi64EEENSA_ILi256EEENSA_ILi32EEEEEENS_6half_tENS5_IJlSB_lEEESJ_SK_NS4_8TiledMMAINS4_8MMA_AtomIJNS4_4SM904GMMA26MMA_64x256x16_F32F16F16_SSILNSO_5MajorE0ELSQ_0ELNSO_7ScaleInE1ELSR_1EEEEEENS4_6LayoutISC_NS5_IJNSA_ILi0EEESV_SV_EEEEENS5_IJNS4_10UnderscoreESY_SY_EEEEENS4_13SM90_TMA_LOADENS4_14ComposedLayoutINS4_7SwizzleILi2ELi4ELi3EEENS4_18smem_ptr_flag_bitsILi16EEENSU_INS5_IJNSA_ILi8EEESH_EEENS5_IJSH_SB_EEEEEEEvNS4_8identityES11_S1B_vS1C_EENS_8epilogue10collective6detail29Sm90TmaWarpSpecializedAdapterINS1F_15DefaultEpilogueISJ_SK_SK_NS1E_6thread17LinearCombinationISJ_Li1EffLNS1J_9ScaleType4KindE0ELNS_15FloatRoundStyleE2ESJ_EENS1_15EpilogueDefaultEEEEEvvEEEEvNT_6ParamsE --------------------------
	.section	.nv.constant0._ZN7cutlass13device_kernelINS_4gemm6kernel13GemmUniversalIN4cute5tupleIJiiiiEEENS1_10collective13CollectiveMmaINS1_34MainloopSm90TmaGmmaWarpSpecializedILi11ENS5_IJNS4_1CILi1EEESB_SB_EEENS1_32KernelTmaWarpSpecializedPingpongEEENS5_IJNSA_ILi64EEENSA_ILi256EEENSA_ILi32EEEEEENS_6half_tENS5_IJlSB_lEEESJ_SK_NS4_8TiledMMAINS4_8MMA_AtomIJNS4_4SM904GMMA26MMA_64x256x16_F32F16F16_SSILNSO_5MajorE0ELSQ_0ELNSO_7ScaleInE1ELSR_1EEEEEENS4_6LayoutISC_NS5_IJNSA_ILi0EEESV_SV_EEEEENS5_IJNS4_10UnderscoreESY_SY_EEEEENS4_13SM90_TMA_LOADENS4_14ComposedLayoutINS4_7SwizzleILi2ELi4ELi3EEENS4_18smem_ptr_flag_bitsILi16EEENSU_INS5_IJNSA_ILi8EEESH_EEENS5_IJSH_SB_EEEEEEEvNS4_8identityES11_S1B_vS1C_EENS_8epilogue10collective6detail29Sm90TmaWarpSpecializedAdapterINS1F_15DefaultEpilogueISJ_SK_SK_NS1E_6thread17LinearCombinationISJ_Li1EffLNS1J_9ScaleType4KindE0ELNS_15FloatRoundStyleE2ESJ_EENS1_15EpilogueDefaultEEEEEvvEEEEvNT_6ParamsE,"a",@progbits
	.sectionflags	@""
	.align	4
.nv.constant0._ZN7cutlass13device_kernelINS_4gemm6kernel13GemmUniversalIN4cute5tupleIJiiiiEEENS1_10collective13CollectiveMmaINS1_34MainloopSm90TmaGmmaWarpSpecializedILi11ENS5_IJNS4_1CILi1EEESB_SB_EEENS1_32KernelTmaWarpSpecializedPingpongEEENS5_IJNSA_ILi64EEENSA_ILi256EEENSA_ILi32EEEEEENS_6half_tENS5_IJlSB_lEEESJ_SK_NS4_8TiledMMAINS4_8MMA_AtomIJNS4_4SM904GMMA26MMA_64x256x16_F32F16F16_SSILNSO_5MajorE0ELSQ_0ELNSO_7ScaleInE1ELSR_1EEEEEENS4_6LayoutISC_NS5_IJNSA_ILi0EEESV_SV_EEEEENS5_IJNS4_10UnderscoreESY_SY_EEEEENS4_13SM90_TMA_LOADENS4_14ComposedLayoutINS4_7SwizzleILi2ELi4ELi3EEENS4_18smem_ptr_flag_bitsILi16EEENSU_INS5_IJNSA_ILi8EEESH_EEENS5_IJSH_SB_EEEEEEEvNS4_8identityES11_S1B_vS1C_EENS_8epilogue10collective6detail29Sm90TmaWarpSpecializedAdapterINS1F_15DefaultEpilogueISJ_SK_SK_NS1E_6thread17LinearCombinationISJ_Li1EffLNS1J_9ScaleType4KindE0ELNS_15FloatRoundStyleE2ESJ_EENS1_15EpilogueDefaultEEEEEvvEEEEvNT_6ParamsE:
	.zero		1664


//--------------------- SYMBOLS --------------------------

	.type		.nv.reservedSmem.offset0,@object
	.size		.nv.reservedSmem.offset0,0x4
	.type		__assertfail,@function
